	.target	sm_90a

	.elftype	@"ET_EXEC"


//--------------------- .note.nv.tkinfo           --------------------------
	.section	.note.nv.tkinfo,"",@"SHT_NOTE"
	.sectionflags	@"SHF_NOTE_NV_TKINFO"
	.tkinfo
        /*0018*/ 	.word	0x00000002
        /*0030*/ 	.string	""
        /*0030*/ 	.string	"ptxas"
        /*0030*/ 	.string	"Cuda compilation tools, release 13.0, V13.0.88"
        /*0030*/ 	.string	"Build cuda_13.0.r13.0/compiler.36424714_0"
        /*0030*/ 	.string	"-arch sm_90a -m 64 "



//--------------------- .note.nv.cuinfo           --------------------------
	.section	.note.nv.cuinfo,"",@"SHT_NOTE"
	.sectionflags	@"SHF_NOTE_NV_CUINFO"
        /*0018*/ 	.short	0x0002
        /*001a*/ 	.short	0x005a
        /*001c*/ 	.short	0x0082
	.zero		2


//--------------------- .nv.info                  --------------------------
	.section	.nv.info,"",@"SHT_CUDA_INFO"
	.align	4


	//----- nvinfo : EIATTR_REGCOUNT
	.align		4
        /*0000*/ 	.byte	0x04, 0x2f
        /*0002*/ 	.short	(.L_12 - .L_11)
	.align		4
.L_11:
        /*0004*/ 	.word	index@(_ZN7cutlass13device_kernelINS_4gemm6kernel13GemmUniversalIN4cute5tupleIJiiiiEEENS1_10collective13CollectiveMmaINS1_37MainloopSm90TmaGmmaWarpSpecializedFP8ILi23ENS5_IJNS4_1CILi2EEENSA_ILi1EEESC_EEENS1_32KernelTmaWarpSpecializedPingpongEEENS5_IJNSA_ILi64EEENSA_ILi240EEENSA_ILi32EEEEEENS_12float_e4m3_tENS5_IJlSC_lEEESK_SL_NS4_8TiledMMAINS4_8MMA_AtomIJNS4_4SM904GMMA30MMA_64x16x32_F32E4M3E4M3_SS_TNILNSP_7ScaleInE1ELSR_1EEEEEENS4_6LayoutINS5_IJSC_SC_SC_EEENS5_IJNSA_ILi0EEESW_SW_EEEEENS5_IJNS4_10UnderscoreESZ_SZ_EEEEENS4_13SM90_TMA_LOADENS4_14ComposedLayoutINS4_7SwizzleILi1ELi4ELi3EEENS4_18smem_ptr_flag_bitsILi8EEENSU_INS5_IJNSA_ILi8EEESI_EEENS5_IJSI_SC_EEEEEEEvNS4_8identityENS4_23SM90_TMA_LOAD_MULTICASTES1C_vS1D_EENS_8epilogue10collective6detail29Sm90TmaWarpSpecializedAdapterINS1H_15DefaultEpilogueISK_SL_SL_NS1G_6thread17LinearCombinationISK_Li1EffLNS1L_9ScaleType4KindE0ELNS_15FloatRoundStyleE2ESK_EENS1_15EpilogueDefaultEEEEEvvEEEEvNT_6ParamsE)
        /*0008*/ 	.word	0x000000a8


	//----- nvinfo : EIATTR_FRAME_SIZE
	.align		4
.L_12:
        /*000c*/ 	.byte	0x04, 0x11
        /*000e*/ 	.short	(.L_14 - .L_13)
	.align		4
.L_13:
        /*0010*/ 	.word	index@(_ZN7cutlass13device_kernelINS_4gemm6kernel13GemmUniversalIN4cute5tupleIJiiiiEEENS1_10collective13CollectiveMmaINS1_37MainloopSm90TmaGmmaWarpSpecializedFP8ILi23ENS5_IJNS4_1CILi2EEENSA_ILi1EEESC_EEENS1_32KernelTmaWarpSpecializedPingpongEEENS5_IJNSA_ILi64EEENSA_ILi240EEENSA_ILi32EEEEEENS_12float_e4m3_tENS5_IJlSC_lEEESK_SL_NS4_8TiledMMAINS4_8MMA_AtomIJNS4_4SM904GMMA30MMA_64x16x32_F32E4M3E4M3_SS_TNILNSP_7ScaleInE1ELSR_1EEEEEENS4_6LayoutINS5_IJSC_SC_SC_EEENS5_IJNSA_ILi0EEESW_SW_EEEEENS5_IJNS4_10UnderscoreESZ_SZ_EEEEENS4_13SM90_TMA_LOADENS4_14ComposedLayoutINS4_7SwizzleILi1ELi4ELi3EEENS4_18smem_ptr_flag_bitsILi8EEENSU_INS5_IJNSA_ILi8EEESI_EEENS5_IJSI_SC_EEEEEEEvNS4_8identityENS4_23SM90_TMA_LOAD_MULTICASTES1C_vS1D_EENS_8epilogue10collective6detail29Sm90TmaWarpSpecializedAdapterINS1H_15DefaultEpilogueISK_SL_SL_NS1G_6thread17LinearCombinationISK_Li1EffLNS1L_9ScaleType4KindE0ELNS_15FloatRoundStyleE2ESK_EENS1_15EpilogueDefaultEEEEEvvEEEEvNT_6ParamsE)
        /*0014*/ 	.word	0x000000a0


	//----- nvinfo : EIATTR_MIN_STACK_SIZE
	.align		4
.L_14:
        /*0018*/ 	.byte	0x04, 0x12
        /*001a*/ 	.short	(.L_16 - .L_15)
	.align		4
.L_15:
        /*001c*/ 	.word	index@(_ZN7cutlass13device_kernelINS_4gemm6kernel13GemmUniversalIN4cute5tupleIJiiiiEEENS1_10collective13CollectiveMmaINS1_37MainloopSm90TmaGmmaWarpSpecializedFP8ILi23ENS5_IJNS4_1CILi2EEENSA_ILi1EEESC_EEENS1_32KernelTmaWarpSpecializedPingpongEEENS5_IJNSA_ILi64EEENSA_ILi240EEENSA_ILi32EEEEEENS_12float_e4m3_tENS5_IJlSC_lEEESK_SL_NS4_8TiledMMAINS4_8MMA_AtomIJNS4_4SM904GMMA30MMA_64x16x32_F32E4M3E4M3_SS_TNILNSP_7ScaleInE1ELSR_1EEEEEENS4_6LayoutINS5_IJSC_SC_SC_EEENS5_IJNSA_ILi0EEESW_SW_EEEEENS5_IJNS4_10UnderscoreESZ_SZ_EEEEENS4_13SM90_TMA_LOADENS4_14ComposedLayoutINS4_7SwizzleILi1ELi4ELi3EEENS4_18smem_ptr_flag_bitsILi8EEENSU_INS5_IJNSA_ILi8EEESI_EEENS5_IJSI_SC_EEEEEEEvNS4_8identityENS4_23SM90_TMA_LOAD_MULTICASTES1C_vS1D_EENS_8epilogue10collective6detail29Sm90TmaWarpSpecializedAdapterINS1H_15DefaultEpilogueISK_SL_SL_NS1G_6thread17LinearCombinationISK_Li1EffLNS1L_9ScaleType4KindE0ELNS_15FloatRoundStyleE2ESK_EENS1_15EpilogueDefaultEEEEEvvEEEEvNT_6ParamsE)
        /*0020*/ 	.word	0x000000a0
.L_16:


//--------------------- .nv.compat                --------------------------
	.section	.nv.compat,"",@"SHT_CUDA_COMPAT_INFO"
	.align	4
        /*0000*/ 	.byte	0x02, 0x09, 0x01, 0x00, 0x02, 0x02, 0x04, 0x00, 0x02, 0x05, 0x05, 0x00, 0x03, 0x07, 0x01, 0x01
        /*0010*/ 	.byte	0x02, 0x03, 0x01, 0x00, 0x02, 0x06, 0x01, 0x00, 0x04, 0x0b, 0x08, 0x00, 0x00, 0x00, 0x00, 0x00
        /*0020*/ 	.byte	0x00, 0x00, 0x00, 0x00


//--------------------- .nv.info._ZN7cutlass13device_kernelINS_4gemm6kernel13GemmUniversalIN4cute5tupleIJiiiiEEENS1_10collective13CollectiveMmaINS1_37MainloopSm90TmaGmmaWarpSpecializedFP8ILi23ENS5_IJNS4_1CILi2EEENSA_ILi1EEESC_EEENS1_32KernelTmaWarpSpecializedPingpongEEENS5_IJNSA_ILi64EEENSA_ILi240EEENSA_ILi32EEEEEENS_12float_e4m3_tENS5_IJlSC_lEEESK_SL_NS4_8TiledMMAINS4_8MMA_AtomIJNS4_4SM904GMMA30MMA_64x16x32_F32E4M3E4M3_SS_TNILNSP_7ScaleInE1ELSR_1EEEEEENS4_6LayoutINS5_IJSC_SC_SC_EEENS5_IJNSA_ILi0EEESW_SW_EEEEENS5_IJNS4_10UnderscoreESZ_SZ_EEEEENS4_13SM90_TMA_LOADENS4_14ComposedLayoutINS4_7SwizzleILi1ELi4ELi3EEENS4_18smem_ptr_flag_bitsILi8EEENSU_INS5_IJNSA_ILi8EEESI_EEENS5_IJSI_SC_EEEEEEEvNS4_8identityENS4_23SM90_TMA_LOAD_MULTICASTES1C_vS1D_EENS_8epilogue10collective6detail29Sm90TmaWarpSpecializedAdapterINS1H_15DefaultEpilogueISK_SL_SL_NS1G_6thread17LinearCombinationISK_Li1EffLNS1L_9ScaleType4KindE0ELNS_15FloatRoundStyleE2ESK_EENS1_15EpilogueDefaultEEEEEvvEEEEvNT_6ParamsE --------------------------
	.section	.nv.info._ZN7cutlass13device_kernelINS_4gemm6kernel13GemmUniversalIN4cute5tupleIJiiiiEEENS1_10collective13CollectiveMmaINS1_37MainloopSm90TmaGmmaWarpSpecializedFP8ILi23ENS5_IJNS4_1CILi2EEENSA_ILi1EEESC_EEENS1_32KernelTmaWarpSpecializedPingpongEEENS5_IJNSA_ILi64EEENSA_ILi240EEENSA_ILi32EEEEEENS_12float_e4m3_tENS5_IJlSC_lEEESK_SL_NS4_8TiledMMAINS4_8MMA_AtomIJNS4_4SM904GMMA30MMA_64x16x32_F32E4M3E4M3_SS_TNILNSP_7ScaleInE1ELSR_1EEEEEENS4_6LayoutINS5_IJSC_SC_SC_EEENS5_IJNSA_ILi0EEESW_SW_EEEEENS5_IJNS4_10UnderscoreESZ_SZ_EEEEENS4_13SM90_TMA_LOADENS4_14ComposedLayoutINS4_7SwizzleILi1ELi4ELi3EEENS4_18smem_ptr_flag_bitsILi8EEENSU_INS5_IJNSA_ILi8EEESI_EEENS5_IJSI_SC_EEEEEEEvNS4_8identityENS4_23SM90_TMA_LOAD_MULTICASTES1C_vS1D_EENS_8epilogue10collective6detail29Sm90TmaWarpSpecializedAdapterINS1H_15DefaultEpilogueISK_SL_SL_NS1G_6thread17LinearCombinationISK_Li1EffLNS1L_9ScaleType4KindE0ELNS_15FloatRoundStyleE2ESK_EENS1_15EpilogueDefaultEEEEEvvEEEEvNT_6ParamsE,"",@"SHT_CUDA_INFO"
	.sectionflags	@""
	.align	4


	//----- nvinfo : EIATTR_CUDA_API_VERSION
	.align		4
        /*0000*/ 	.byte	0x04, 0x37
        /*0002*/ 	.short	(.L_18 - .L_17)
.L_17:
        /*0004*/ 	.word	0x00000082


	//----- nvinfo : EIATTR_KPARAM_INFO
	.align		4
.L_18:
        /*0008*/ 	.byte	0x04, 0x17
        /*000a*/ 	.short	(.L_20 - .L_19)
.L_19:
        /*000c*/ 	.word	0x00000000
        /*0010*/ 	.short	0x0000
        /*0012*/ 	.short	0x0070
        /*0014*/ 	.byte	0x00, 0xf0, 0x01, 0x10


	//----- nvinfo : EIATTR_SPARSE_MMA_MASK
	.align		4
.L_20:
        /*0018*/ 	.byte	0x03, 0x50
        /*001a*/ 	.short	0x0000


	//----- nvinfo : EIATTR_MAXREG_COUNT
	.align		4
        /*001c*/ 	.byte	0x03, 0x1b
        /*001e*/ 	.short	0x00a8


	//----- nvinfo : EIATTR_NUM_BARRIERS
	.align		4
        /*0020*/ 	.byte	0x02, 0x4c
        /*0022*/ 	.byte	0x01
	.zero		1


	//----- nvinfo : EIATTR_ANNOTATIONS
	.align		4
        /*0024*/ 	.byte	0x04, 0x55
        /*0026*/ 	.short	(.L_22 - .L_21)


	//   ....[0]....
.L_21:
        /*0028*/ 	.word	0x00000001
        /*002c*/ 	.byte	0xb0, 0x09, 0x00, 0x00, 0x01, 0x00, 0x00, 0x00, 0xa0, 0x0b, 0x00, 0x00, 0x01, 0x00, 0x00, 0x00
        /* <DEDUP_REMOVED lines=121> */
        /*07cc*/ 	.byte	0x00, 0x09, 0x01, 0x00


	//----- nvinfo : EIATTR_MERCURY_ISA_VERSION
	.align		4
.L_22:
        /*07d0*/ 	.byte	0x03, 0x5f
        /*07d2*/ 	.short	0x0101


	//----- nvinfo : EIATTR_INT_WARP_WIDE_INSTR_OFFSETS
	.align		4
        /*07d4*/ 	.byte	0x04, 0x31
        /*07d6*/ 	.short	(.L_24 - .L_23)


	//   ....[0]....
.L_23:
        /*07d8*/ 	.word	0x00000830


	//   ....[1]....
        /*07dc*/ 	.word	0x000008b0


	//   ....[2]....
        /*07e0*/ 	.word	0x000008c0


	//   ....[3]....
        /*07e4*/ 	.word	0x000008f0


	//   ....[4]....
        /*07e8*/ 	.word	0x00000930


	//   ....[5]....
        /*07ec*/ 	.word	0x00000960


	//   ....[6]....
        /*07f0*/ 	.word	0x00000a70


	//   ....[7]....
        /*07f4*/ 	.word	0x00000a90


	//   ....[8]....
        /*07f8*/ 	.word	0x00005510


	//----- nvinfo : EIATTR_COOP_GROUP_MASK_REGIDS
	.align		4
.L_24:
        /*07fc*/ 	.byte	0x04, 0x29
        /*07fe*/ 	.short	(.L_26 - .L_25)


	//   ....[0]....
.L_25:
        /*0800*/ 	.word	0xffffffff


	//   ....[1]....
        /*0804*/ 	.word	0xffffffff


	//   ....[2]....
        /*0808*/ 	.word	0xffffffff


	//   ....[3]....
        /*080c*/ 	.word	0xffffffff


	//   ....[4]....
        /*0810*/ 	.word	0xffffffff


	//   ....[5]....
        /*0814*/ 	.word	0xffffffff


	//   ....[6]....
        /*0818*/ 	.word	0xffffffff


	//----- nvinfo : EIATTR_COOP_GROUP_INSTR_OFFSETS
	.align		4
.L_26:
        /*081c*/ 	.byte	0x04, 0x28
        /*081e*/ 	.short	(.L_28 - .L_27)


	//   ....[0]....
.L_27:
        /*0820*/ 	.word	0x00000070


	//   ....[1]....
        /*0824*/ 	.word	0x00000090


	//   ....[2]....
        /*0828*/ 	.word	0x00000190


	//   ....[3]....
        /*082c*/ 	.word	0x00000640


	//   ....[4]....
        /*0830*/ 	.word	0x00000680


	//   ....[5]....
        /*0834*/ 	.word	0x00000780


	//   ....[6]....
        /*0838*/ 	.word	0x00000c30


	//----- nvinfo : EIATTR_REG_RECONFIG
	.align		4
.L_28:
        /*083c*/ 	.byte	0x01, 0x54
	.zero		2


	//----- nvinfo : EIATTR_MBARRIER_INSTR_OFFSETS
	.align		4
        /*0840*/ 	.byte	0x04, 0x39
        /*0842*/ 	.short	(.L_30 - .L_29)


	//   ....[0]....
.L_29:
        /*0844*/ 	.word	0x00000330
        /*0848*/ 	.word	0x000000ff
        /*084c*/ 	.word	0x00000000
        /*0850*/ 	.short	0x0100
        /*0852*/ 	.byte	0x0a
	.zero		1


	//   ....[1]....
        /*0854*/ 	.word	0x00000340
        /*0858*/ 	.word	0x000000ff
        /*085c*/ 	.word	0x000000b8
        /*0860*/ 	.short	0x0100
        /*0862*/ 	.byte	0x0a
	.zero		1


	//   ....[2]....
        /*0864*/ 	.word	0x00000350
        /*0868*/ 	.word	0x000000ff
        /*086c*/ 	.word	0x00000008
        /*0870*/ 	.short	0x0100
        /*0872*/ 	.byte	0x0a
	.zero		1


	//   ....[3]....
        /*0874*/ 	.word	0x00000360
        /*0878*/ 	.word	0x000000ff
        /*087c*/ 	.word	0x000000c0
        /*0880*/ 	.short	0x0100
        /*0882*/ 	.byte	0x0a
	.zero		1


	//   ....[4]....
        /*0884*/ 	.word	0x00000370
        /*0888*/ 	.word	0x000000ff
        /*088c*/ 	.word	0x00000010
        /*0890*/ 	.short	0x0100
        /*0892*/ 	.byte	0x0a
	.zero		1


	//   ....[5]....
        /*0894*/ 	.word	0x00000380
        /*0898*/ 	.word	0x000000ff
        /*089c*/ 	.word	0x000000c8
        /*08a0*/ 	.short	0x0100
        /*08a2*/ 	.byte	0x0a
	.zero		1


	//   ....[6]....
        /*08a4*/ 	.word	0x00000390
        /*08a8*/ 	.word	0x000000ff
        /*08ac*/ 	.word	0x00000018
        /*08b0*/ 	.short	0x0100
        /*08b2*/ 	.byte	0x0a
	.zero		1


	//   ....[7]....
        /*08b4*/ 	.word	0x000003a0
        /*08b8*/ 	.word	0x000000ff
        /*08bc*/ 	.word	0x000000d0
        /*08c0*/ 	.short	0x0100
        /*08c2*/ 	.byte	0x0a
	.zero		1


	//   ....[8]....
        /*08c4*/ 	.word	0x000003b0
        /*08c8*/ 	.word	0x000000ff
        /*08cc*/ 	.word	0x00000020
        /*08d0*/ 	.short	0x0100
        /*08d2*/ 	.byte	0x0a
	.zero		1


	//   ....[9]....
        /*08d4*/ 	.word	0x000003c0
        /*08d8*/ 	.word	0x000000ff
        /*08dc*/ 	.word	0x000000d8
        /*08e0*/ 	.short	0x0100
        /*08e2*/ 	.byte	0x0a
	.zero		1


	//   ....[10]....
        /*08e4*/ 	.word	0x000003d0
        /*08e8*/ 	.word	0x000000ff
        /*08ec*/ 	.word	0x00000028
        /*08f0*/ 	.short	0x0100
        /*08f2*/ 	.byte	0x0a
	.zero		1


	//   ....[11]....
        /*08f4*/ 	.word	0x000003e0
        /*08f8*/ 	.word	0x000000ff
        /*08fc*/ 	.word	0x000000e0
        /*0900*/ 	.short	0x0100
        /*0902*/ 	.byte	0x0a
	.zero		1


	//   ....[12]....
        /*0904*/ 	.word	0x000003f0
        /*0908*/ 	.word	0x000000ff
        /*090c*/ 	.word	0x00000030
        /*0910*/ 	.short	0x0100
        /*0912*/ 	.byte	0x0a
	.zero		1


	//   ....[13]....
        /*0914*/ 	.word	0x00000400
        /*0918*/ 	.word	0x000000ff
        /*091c*/ 	.word	0x000000e8
        /*0920*/ 	.short	0x0100
        /*0922*/ 	.byte	0x0a
	.zero		1


	//   ....[14]....
        /*0924*/ 	.word	0x00000410
        /*0928*/ 	.word	0x000000ff
        /*092c*/ 	.word	0x00000038
        /*0930*/ 	.short	0x0100
        /*0932*/ 	.byte	0x0a
	.zero		1


	//   ....[15]....
        /*0934*/ 	.word	0x00000420
        /*0938*/ 	.word	0x000000ff
        /*093c*/ 	.word	0x000000f0
        /*0940*/ 	.short	0x0100
        /*0942*/ 	.byte	0x0a
	.zero		1


	//   ....[16]....
        /*0944*/ 	.word	0x00000430
        /*0948*/ 	.word	0x000000ff
        /*094c*/ 	.word	0x00000040
        /*0950*/ 	.short	0x0100
        /*0952*/ 	.byte	0x0a
	.zero		1


	//   ....[17]....
        /*0954*/ 	.word	0x00000440
        /*0958*/ 	.word	0x000000ff
        /*095c*/ 	.word	0x000000f8
        /*0960*/ 	.short	0x0100
        /*0962*/ 	.byte	0x0a
	.zero		1


	//   ....[18]....
        /*0964*/ 	.word	0x00000450
        /*0968*/ 	.word	0x000000ff
        /*096c*/ 	.word	0x00000048
        /*0970*/ 	.short	0x0100
        /*0972*/ 	.byte	0x0a
	.zero		1


	//   ....[19]....
        /*0974*/ 	.word	0x00000460
        /*0978*/ 	.word	0x000000ff
        /*097c*/ 	.word	0x00000100
        /*0980*/ 	.short	0x0100
        /*0982*/ 	.byte	0x0a
	.zero		1


	//   ....[20]....
        /*0984*/ 	.word	0x00000470
        /*0988*/ 	.word	0x000000ff
        /*098c*/ 	.word	0x00000050
        /*0990*/ 	.short	0x0100
        /*0992*/ 	.byte	0x0a
	.zero		1


	//   ....[21]....
        /*0994*/ 	.word	0x00000480
        /*0998*/ 	.word	0x000000ff
        /*099c*/ 	.word	0x00000108
        /*09a0*/ 	.short	0x0100
        /*09a2*/ 	.byte	0x0a
	.zero		1


	//   ....[22]....
        /*09a4*/ 	.word	0x00000490
        /*09a8*/ 	.word	0x000000ff
        /*09ac*/ 	.word	0x00000058
        /*09b0*/ 	.short	0x0100
        /*09b2*/ 	.byte	0x0a
	.zero		1


	//   ....[23]....
        /*09b4*/ 	.word	0x000004a0
        /*09b8*/ 	.word	0x000000ff
        /*09bc*/ 	.word	0x00000110
        /*09c0*/ 	.short	0x0100
        /*09c2*/ 	.byte	0x0a
	.zero		1


	//   ....[24]....
        /*09c4*/ 	.word	0x000004b0
        /*09c8*/ 	.word	0x000000ff
        /*09cc*/ 	.word	0x00000060
        /*09d0*/ 	.short	0x0100
        /*09d2*/ 	.byte	0x0a
	.zero		1


	//   ....[25]....
        /*09d4*/ 	.word	0x000004c0
        /*09d8*/ 	.word	0x000000ff
        /*09dc*/ 	.word	0x00000118
        /*09e0*/ 	.short	0x0100
        /*09e2*/ 	.byte	0x0a
	.zero		1


	//   ....[26]....
        /*09e4*/ 	.word	0x000004d0
        /*09e8*/ 	.word	0x000000ff
        /*09ec*/ 	.word	0x00000068
        /*09f0*/ 	.short	0x0100
        /*09f2*/ 	.byte	0x0a
	.zero		1


	//   ....[27]....
        /*09f4*/ 	.word	0x000004e0
        /*09f8*/ 	.word	0x000000ff
        /*09fc*/ 	.word	0x00000120
        /*0a00*/ 	.short	0x0100
        /*0a02*/ 	.byte	0x0a
	.zero		1


	//   ....[28]....
        /*0a04*/ 	.word	0x000004f0
        /*0a08*/ 	.word	0x000000ff
        /*0a0c*/ 	.word	0x00000070
        /*0a10*/ 	.short	0x0100
        /*0a12*/ 	.byte	0x0a
	.zero		1


	//   ....[29]....
        /*0a14*/ 	.word	0x00000500
        /*0a18*/ 	.word	0x000000ff
        /*0a1c*/ 	.word	0x00000128
        /*0a20*/ 	.short	0x0100
        /*0a22*/ 	.byte	0x0a
	.zero		1


	//   ....[30]....
        /*0a24*/ 	.word	0x00000510
        /*0a28*/ 	.word	0x000000ff
        /*0a2c*/ 	.word	0x00000078
        /*0a30*/ 	.short	0x0100
        /*0a32*/ 	.byte	0x0a
	.zero		1


	//   ....[31]....
        /*0a34*/ 	.word	0x00000520
        /*0a38*/ 	.word	0x000000ff
        /*0a3c*/ 	.word	0x00000130
        /*0a40*/ 	.short	0x0100
        /*0a42*/ 	.byte	0x0a
	.zero		1


	//   ....[32]....
        /*0a44*/ 	.word	0x00000530
        /*0a48*/ 	.word	0x000000ff
        /*0a4c*/ 	.word	0x00000080
        /*0a50*/ 	.short	0x0100
        /*0a52*/ 	.byte	0x0a
	.zero		1


	//   ....[33]....
        /*0a54*/ 	.word	0x00000540
        /*0a58*/ 	.word	0x000000ff
        /*0a5c*/ 	.word	0x00000138
        /*0a60*/ 	.short	0x0100
        /*0a62*/ 	.byte	0x0a
	.zero		1


	//   ....[34]....
        /*0a64*/ 	.word	0x00000550
        /*0a68*/ 	.word	0x000000ff
        /*0a6c*/ 	.word	0x00000088
        /*0a70*/ 	.short	0x0100
        /*0a72*/ 	.byte	0x0a
	.zero		1


	//   ....[35]....
        /*0a74*/ 	.word	0x00000560
        /*0a78*/ 	.word	0x000000ff
        /*0a7c*/ 	.word	0x00000140
        /*0a80*/ 	.short	0x0100
        /*0a82*/ 	.byte	0x0a
	.zero		1


	//   ....[36]....
        /*0a84*/ 	.word	0x00000570
        /*0a88*/ 	.word	0x000000ff
        /*0a8c*/ 	.word	0x00000090
        /*0a90*/ 	.short	0x0100
        /*0a92*/ 	.byte	0x0a
	.zero		1


	//   ....[37]....
        /*0a94*/ 	.word	0x00000580
        /*0a98*/ 	.word	0x000000ff
        /*0a9c*/ 	.word	0x00000148
        /*0aa0*/ 	.short	0x0100
        /*0aa2*/ 	.byte	0x0a
	.zero		1


	//   ....[38]....
        /*0aa4*/ 	.word	0x00000590
        /*0aa8*/ 	.word	0x000000ff
        /*0aac*/ 	.word	0x00000098
        /*0ab0*/ 	.short	0x0100
        /*0ab2*/ 	.byte	0x0a
	.zero		1


	//   ....[39]....
        /*0ab4*/ 	.word	0x000005a0
        /*0ab8*/ 	.word	0x000000ff
        /*0abc*/ 	.word	0x00000150
        /*0ac0*/ 	.short	0x0100
        /*0ac2*/ 	.byte	0x0a
	.zero		1


	//   ....[40]....
        /*0ac4*/ 	.word	0x000005b0
        /*0ac8*/ 	.word	0x000000ff
        /*0acc*/ 	.word	0x000000a0
        /*0ad0*/ 	.short	0x0100
        /*0ad2*/ 	.byte	0x0a
	.zero		1


	//   ....[41]....
        /*0ad4*/ 	.word	0x000005c0
        /*0ad8*/ 	.word	0x000000ff
        /*0adc*/ 	.word	0x00000158
        /*0ae0*/ 	.short	0x0100
        /*0ae2*/ 	.byte	0x0a
	.zero		1


	//   ....[42]....
        /*0ae4*/ 	.word	0x000005d0
        /*0ae8*/ 	.word	0x000000ff
        /*0aec*/ 	.word	0x000000a8
        /*0af0*/ 	.short	0x0100
        /*0af2*/ 	.byte	0x0a
	.zero		1


	//   ....[43]....
        /*0af4*/ 	.word	0x000005e0
        /*0af8*/ 	.word	0x000000ff
        /*0afc*/ 	.word	0x00000160
        /*0b00*/ 	.short	0x0100
        /*0b02*/ 	.byte	0x0a
	.zero		1


	//   ....[44]....
        /*0b04*/ 	.word	0x000005f0
        /*0b08*/ 	.word	0x000000ff
        /*0b0c*/ 	.word	0x000000b0
        /*0b10*/ 	.short	0x0100
        /*0b12*/ 	.byte	0x0a
	.zero		1


	//   ....[45]....
        /*0b14*/ 	.word	0x00000600
        /*0b18*/ 	.word	0x000000ff
        /*0b1c*/ 	.word	0x00000168
        /*0b20*/ 	.short	0x0100
        /*0b22*/ 	.byte	0x0a
	.zero		1


	//   ....[46]....
        /*0b24*/ 	.word	0x00000ad0
        /*0b28*/ 	.word	0x000000ff
        /*0b2c*/ 	.word	0x000001a0
        /*0b30*/ 	.short	0x0100
        /*0b32*/ 	.byte	0x0a
	.zero		1


	//   ....[47]....
        /*0b34*/ 	.word	0x00000b70
        /*0b38*/ 	.word	0x000000ff
        /*0b3c*/ 	.word	0x000001a8
        /*0b40*/ 	.short	0x0100
        /*0b42*/ 	.byte	0x0a
	.zero		1


	//   ....[48]....
        /*0b44*/ 	.word	0x00000bb0
        /*0b48*/ 	.word	0x000000ff
        /*0b4c*/ 	.word	0x00000180
        /*0b50*/ 	.short	0x0100
        /*0b52*/ 	.byte	0x0b
	.zero		1


	//   ....[49]....
        /*0b54*/ 	.word	0x00000bc0
        /*0b58*/ 	.word	0x000000ff
        /*0b5c*/ 	.word	0x00000188
        /*0b60*/ 	.short	0x0100
        /*0b62*/ 	.byte	0x0b
	.zero		1


	//   ....[50]....
        /*0b64*/ 	.word	0x00000bd0
        /*0b68*/ 	.word	0x000000ff
        /*0b6c*/ 	.word	0x00000190
        /*0b70*/ 	.short	0x0100
        /*0b72*/ 	.byte	0x0b
	.zero		1


	//   ....[51]....
        /*0b74*/ 	.word	0x00000be0
        /*0b78*/ 	.word	0x000000ff
        /*0b7c*/ 	.word	0x00000198
        /*0b80*/ 	.short	0x0100
        /*0b82*/ 	.byte	0x0b
	.zero		1


	//   ....[52]....
        /*0b84*/ 	.word	0x00001a90
        /*0b88*/ 	.word	0x000000ff
        /*0b8c*/ 	.word	0xfffffff8
        /*0b90*/ 	.short	0x010a
        /*0b92*/ 	.byte	0x0e
	.zero		1


	//   ....[53]....
        /*0b94*/ 	.word	0x00002370
        /*0b98*/ 	.word	0x000000ff
        /*0b9c*/ 	.word	0x00000000
        /*0ba0*/ 	.short	0x010a
        /*0ba2*/ 	.byte	0x14
	.zero		1


	//   ....[54]....
        /*0ba4*/ 	.word	0x000023d0
        /*0ba8*/ 	.word	0x000000ff
        /*0bac*/ 	.word	0x00000000
        /*0bb0*/ 	.short	0x010a
        /*0bb2*/ 	.byte	0x14
	.zero		1


	//   ....[55]....
        /*0bb4*/ 	.word	0x00003690
        /*0bb8*/ 	.word	0x000000ff
        /*0bbc*/ 	.word	0x00000000
        /*0bc0*/ 	.short	0x010a
        /*0bc2*/ 	.byte	0x15
	.zero		1


	//   ....[56]....
        /*0bc4*/ 	.word	0x000036d0
        /*0bc8*/ 	.word	0x000000ff
        /*0bcc*/ 	.word	0x00000000
        /*0bd0*/ 	.short	0x010a
        /*0bd2*/ 	.byte	0x15
	.zero		1


	//   ....[57]....
        /*0bd4*/ 	.word	0x000047f0
        /*0bd8*/ 	.word	0x000000e5
        /*0bdc*/ 	.word	0x00000000
        /*0be0*/ 	.short	0x0101
        /*0be2*/ 	.byte	0x3f
	.zero		1


	//   ....[58]....
        /*0be4*/ 	.word	0x00005430
        /*0be8*/ 	.word	0x000000e3
        /*0bec*/ 	.word	0x00000000
        /*0bf0*/ 	.short	0x0101
        /*0bf2*/ 	.byte	0x0b
	.zero		1


	//   ....[59]....
        /*0bf4*/ 	.word	0x000055c0
        /*0bf8*/ 	.word	0x00000018
        /*0bfc*/ 	.word	0x00000000
        /*0c00*/ 	.short	0x0101
        /*0c02*/ 	.byte	0x3f
	.zero		1


	//   ....[60]....
        /*0c04*/ 	.word	0x00005680
        /*0c08*/ 	.word	0x000000ff
        /*0c0c*/ 	.word	0x00000008
        /*0c10*/ 	.short	0x010a
        /*0c12*/ 	.byte	0x0e
	.zero		1


	//   ....[61]....
        /*0c14*/ 	.word	0x0000e530
        /*0c18*/ 	.word	0x00000003
        /*0c1c*/ 	.word	0x00000000
        /*0c20*/ 	.short	0x0101
        /*0c22*/ 	.byte	0x0b
	.zero		1


	//   ....[62]....
        /*0c24*/ 	.word	0x0000ef60
        /*0c28*/ 	.word	0x0000000c
        /*0c2c*/ 	.word	0x000000b8
        /*0c30*/ 	.short	0x010a
        /*0c32*/ 	.byte	0x3f
	.zero		1


	//   ....[63]....
        /*0c34*/ 	.word	0x0000f330
        /*0c38*/ 	.word	0x00000004
        /*0c3c*/ 	.word	0x000001a8
        /*0c40*/ 	.short	0x0101
        /*0c42*/ 	.byte	0x3f
	.zero		1


	//   ....[64]....
        /*0c44*/ 	.word	0x0000fb40
        /*0c48*/ 	.word	0x00000007
        /*0c4c*/ 	.word	0x00000000
        /*0c50*/ 	.short	0x010a
        /*0c52*/ 	.byte	0x3f
	.zero		1


	//   ....[65]....
        /*0c54*/ 	.word	0x0000fbc0
        /*0c58*/ 	.word	0x00000009
        /*0c5c*/ 	.word	0x00000000
        /*0c60*/ 	.short	0x010a
        /*0c62*/ 	.byte	0x3f
	.zero		1


	//   ....[66]....
        /*0c64*/ 	.word	0x0000fc50
        /*0c68*/ 	.word	0x00000006
        /*0c6c*/ 	.word	0x00000000
        /*0c70*/ 	.short	0x010a
        /*0c72*/ 	.byte	0x3f
	.zero		1


	//   ....[67]....
        /*0c74*/ 	.word	0x0000fce0
        /*0c78*/ 	.word	0x00000009
        /*0c7c*/ 	.word	0x00000000
        /*0c80*/ 	.short	0x010a
        /*0c82*/ 	.byte	0x3f
	.zero		1


	//   ....[68]....
        /*0c84*/ 	.word	0x0000fd70
        /*0c88*/ 	.word	0x00000006
        /*0c8c*/ 	.word	0x00000000
        /*0c90*/ 	.short	0x010a
        /*0c92*/ 	.byte	0x3f
	.zero		1


	//   ....[69]....
        /*0c94*/ 	.word	0x0000fe00
        /*0c98*/ 	.word	0x00000009
        /*0c9c*/ 	.word	0x00000000
        /*0ca0*/ 	.short	0x010a
        /*0ca2*/ 	.byte	0x3f
	.zero		1


	//   ....[70]....
        /*0ca4*/ 	.word	0x0000fe90
        /*0ca8*/ 	.word	0x00000006
        /*0cac*/ 	.word	0x00000000
        /*0cb0*/ 	.short	0x010a
        /*0cb2*/ 	.byte	0x3f
	.zero		1


	//   ....[71]....
        /*0cb4*/ 	.word	0x0000ff20
        /*0cb8*/ 	.word	0x00000009
        /*0cbc*/ 	.word	0x00000000
        /*0cc0*/ 	.short	0x010a
        /*0cc2*/ 	.byte	0x3f
	.zero		1


	//   ....[72]....
        /*0cc4*/ 	.word	0x0000ffb0
        /*0cc8*/ 	.word	0x00000006
        /*0ccc*/ 	.word	0x00000000
        /*0cd0*/ 	.short	0x010a
        /*0cd2*/ 	.byte	0x3f
	.zero		1


	//   ....[73]....
        /*0cd4*/ 	.word	0x00010040
        /*0cd8*/ 	.word	0x00000009
        /*0cdc*/ 	.word	0x00000000
        /*0ce0*/ 	.short	0x010a
        /*0ce2*/ 	.byte	0x3f
	.zero		1


	//   ....[74]....
        /*0ce4*/ 	.word	0x000100d0
        /*0ce8*/ 	.word	0x00000006
        /*0cec*/ 	.word	0x00000000
        /*0cf0*/ 	.short	0x010a
        /*0cf2*/ 	.byte	0x3f
	.zero		1


	//   ....[75]....
        /*0cf4*/ 	.word	0x00010160
        /*0cf8*/ 	.word	0x00000009
        /*0cfc*/ 	.word	0x00000000
        /*0d00*/ 	.short	0x010a
        /*0d02*/ 	.byte	0x3f
	.zero		1


	//   ....[76]....
        /*0d04*/ 	.word	0x000101f0
        /*0d08*/ 	.word	0x00000006
        /*0d0c*/ 	.word	0x00000000
        /*0d10*/ 	.short	0x010a
        /*0d12*/ 	.byte	0x3f
	.zero		1


	//   ....[77]....
        /*0d14*/ 	.word	0x00010280
        /*0d18*/ 	.word	0x00000009
        /*0d1c*/ 	.word	0x00000000
        /*0d20*/ 	.short	0x010a
        /*0d22*/ 	.byte	0x3f
	.zero		1


	//   ....[78]....
        /*0d24*/ 	.word	0x00010310
        /*0d28*/ 	.word	0x00000006
        /*0d2c*/ 	.word	0x00000000
        /*0d30*/ 	.short	0x010a
        /*0d32*/ 	.byte	0x3f
	.zero		1


	//   ....[79]....
        /*0d34*/ 	.word	0x000103a0
        /*0d38*/ 	.word	0x00000009
        /*0d3c*/ 	.word	0x00000000
        /*0d40*/ 	.short	0x010a
        /*0d42*/ 	.byte	0x3f
	.zero		1


	//   ....[80]....
        /*0d44*/ 	.word	0x00010430
        /*0d48*/ 	.word	0x00000006
        /*0d4c*/ 	.word	0x00000000
        /*0d50*/ 	.short	0x010a
        /*0d52*/ 	.byte	0x3f
	.zero		1


	//   ....[81]....
        /*0d54*/ 	.word	0x000104c0
        /*0d58*/ 	.word	0x00000009
        /*0d5c*/ 	.word	0x00000000
        /*0d60*/ 	.short	0x010a
        /*0d62*/ 	.byte	0x3f
	.zero		1


	//   ....[82]....
        /*0d64*/ 	.word	0x00010550
        /*0d68*/ 	.word	0x00000006
        /*0d6c*/ 	.word	0x00000000
        /*0d70*/ 	.short	0x010a
        /*0d72*/ 	.byte	0x3f
	.zero		1


	//   ....[83]....
        /*0d74*/ 	.word	0x000105e0
        /*0d78*/ 	.word	0x00000009
        /*0d7c*/ 	.word	0x00000000
        /*0d80*/ 	.short	0x010a
        /*0d82*/ 	.byte	0x3f
	.zero		1


	//   ....[84]....
        /*0d84*/ 	.word	0x00010670
        /*0d88*/ 	.word	0x00000006
        /*0d8c*/ 	.word	0x00000000
        /*0d90*/ 	.short	0x010a
        /*0d92*/ 	.byte	0x3f
	.zero		1


	//   ....[85]....
        /*0d94*/ 	.word	0x00010700
        /*0d98*/ 	.word	0x00000009
        /*0d9c*/ 	.word	0x00000000
        /*0da0*/ 	.short	0x010a
        /*0da2*/ 	.byte	0x3f
	.zero		1


	//   ....[86]....
        /*0da4*/ 	.word	0x00010790
        /*0da8*/ 	.word	0x00000003
        /*0dac*/ 	.word	0x00000000
        /*0db0*/ 	.short	0x010a
        /*0db2*/ 	.byte	0x3f
	.zero		1


	//   ....[87]....
        /*0db4*/ 	.word	0x00010800
        /*0db8*/ 	.word	0x00000003
        /*0dbc*/ 	.word	0xfffffff8
        /*0dc0*/ 	.short	0x010a
        /*0dc2*/ 	.byte	0x3f
	.zero		1


	//   ....[88]....
        /*0dc4*/ 	.word	0x00010860
        /*0dc8*/ 	.word	0x00000003
        /*0dcc*/ 	.word	0x00000000
        /*0dd0*/ 	.short	0x010a
        /*0dd2*/ 	.byte	0x3f
	.zero		1


	//   ....[89]....
        /*0dd4*/ 	.word	0x000108d0
        /*0dd8*/ 	.word	0x00000000
        /*0ddc*/ 	.word	0x00000000
        /*0de0*/ 	.short	0x010a
        /*0de2*/ 	.byte	0x3f
	.zero		1


	//   ....[90]....
        /*0de4*/ 	.word	0x00010940
        /*0de8*/ 	.word	0x00000019
        /*0dec*/ 	.word	0x00000008
        /*0df0*/ 	.short	0x010a
        /*0df2*/ 	.byte	0x3f
	.zero		1


	//   ....[91]....
        /*0df4*/ 	.word	0x00010a10
        /*0df8*/ 	.word	0x0000000c
        /*0dfc*/ 	.word	0x000000b8
        /*0e00*/ 	.short	0x010a
        /*0e02*/ 	.byte	0x3f
	.zero		1


	//   ....[92]....
        /*0e04*/ 	.word	0x00010af0
        /*0e08*/ 	.word	0x00000007
        /*0e0c*/ 	.word	0x00000000
        /*0e10*/ 	.short	0x010a
        /*0e12*/ 	.byte	0x3f
	.zero		1


	//   ....[93]....
        /*0e14*/ 	.word	0x00010b40
        /*0e18*/ 	.word	0x00000009
        /*0e1c*/ 	.word	0x00000000
        /*0e20*/ 	.short	0x010a
        /*0e22*/ 	.byte	0x3f
	.zero		1


	//   ....[94]....
        /*0e24*/ 	.word	0x00010b90
        /*0e28*/ 	.word	0x00000006
        /*0e2c*/ 	.word	0x00000000
        /*0e30*/ 	.short	0x010a
        /*0e32*/ 	.byte	0x3f
	.zero		1


	//   ....[95]....
        /*0e34*/ 	.word	0x00010be0
        /*0e38*/ 	.word	0x00000009
        /*0e3c*/ 	.word	0x00000000
        /*0e40*/ 	.short	0x010a
        /*0e42*/ 	.byte	0x3f
	.zero		1


	//   ....[96]....
        /*0e44*/ 	.word	0x00010c30
        /*0e48*/ 	.word	0x00000006
        /*0e4c*/ 	.word	0x00000000
        /*0e50*/ 	.short	0x010a
        /*0e52*/ 	.byte	0x3f
	.zero		1


	//   ....[97]....
        /*0e54*/ 	.word	0x00010c80
        /*0e58*/ 	.word	0x00000009
        /*0e5c*/ 	.word	0x00000000
        /*0e60*/ 	.short	0x010a
        /*0e62*/ 	.byte	0x3f
	.zero		1


	//   ....[98]....
        /*0e64*/ 	.word	0x00010cd0
        /*0e68*/ 	.word	0x00000006
        /*0e6c*/ 	.word	0x00000000
        /*0e70*/ 	.short	0x010a
        /*0e72*/ 	.byte	0x3f
	.zero		1


	//   ....[99]....
        /*0e74*/ 	.word	0x00010d20
        /*0e78*/ 	.word	0x00000009
        /*0e7c*/ 	.word	0x00000000
        /*0e80*/ 	.short	0x010a
        /*0e82*/ 	.byte	0x3f
	.zero		1


	//   ....[100]....
        /*0e84*/ 	.word	0x00010d70
        /*0e88*/ 	.word	0x00000006
        /*0e8c*/ 	.word	0x00000000
        /*0e90*/ 	.short	0x010a
        /*0e92*/ 	.byte	0x3f
	.zero		1


	//   ....[101]....
        /*0e94*/ 	.word	0x00010dc0
        /*0e98*/ 	.word	0x00000009
        /*0e9c*/ 	.word	0x00000000
        /*0ea0*/ 	.short	0x010a
        /*0ea2*/ 	.byte	0x3f
	.zero		1


	//   ....[102]....
        /*0ea4*/ 	.word	0x00010e10
        /*0ea8*/ 	.word	0x00000006
        /*0eac*/ 	.word	0x00000000
        /*0eb0*/ 	.short	0x010a
        /*0eb2*/ 	.byte	0x3f
	.zero		1


	//   ....[103]....
        /*0eb4*/ 	.word	0x00010e60
        /*0eb8*/ 	.word	0x00000009
        /*0ebc*/ 	.word	0x00000000
        /*0ec0*/ 	.short	0x010a
        /*0ec2*/ 	.byte	0x3f
	.zero		1


	//   ....[104]....
        /*0ec4*/ 	.word	0x00010eb0
        /*0ec8*/ 	.word	0x00000006
        /*0ecc*/ 	.word	0x00000000
        /*0ed0*/ 	.short	0x010a
        /*0ed2*/ 	.byte	0x3f
	.zero		1


	//   ....[105]....
        /*0ed4*/ 	.word	0x00010f00
        /*0ed8*/ 	.word	0x00000009
        /*0edc*/ 	.word	0x00000000
        /*0ee0*/ 	.short	0x010a
        /*0ee2*/ 	.byte	0x3f
	.zero		1


	//   ....[106]....
        /*0ee4*/ 	.word	0x00010f50
        /*0ee8*/ 	.word	0x00000006
        /*0eec*/ 	.word	0x00000000
        /*0ef0*/ 	.short	0x010a
        /*0ef2*/ 	.byte	0x3f
	.zero		1


	//   ....[107]....
        /*0ef4*/ 	.word	0x00010fa0
        /*0ef8*/ 	.word	0x00000009
        /*0efc*/ 	.word	0x00000000
        /*0f00*/ 	.short	0x010a
        /*0f02*/ 	.byte	0x3f
	.zero		1


	//   ....[108]....
        /*0f04*/ 	.word	0x00010ff0
        /*0f08*/ 	.word	0x00000006
        /*0f0c*/ 	.word	0x00000000
        /*0f10*/ 	.short	0x010a
        /*0f12*/ 	.byte	0x3f
	.zero		1


	//   ....[109]....
        /*0f14*/ 	.word	0x00011040
        /*0f18*/ 	.word	0x00000009
        /*0f1c*/ 	.word	0x00000000
        /*0f20*/ 	.short	0x010a
        /*0f22*/ 	.byte	0x3f
	.zero		1


	//   ....[110]....
        /*0f24*/ 	.word	0x00011090
        /*0f28*/ 	.word	0x00000006
        /*0f2c*/ 	.word	0x00000000
        /*0f30*/ 	.short	0x010a
        /*0f32*/ 	.byte	0x3f
	.zero		1


	//   ....[111]....
        /*0f34*/ 	.word	0x000110e0
        /*0f38*/ 	.word	0x00000009
        /*0f3c*/ 	.word	0x00000000
        /*0f40*/ 	.short	0x010a
        /*0f42*/ 	.byte	0x3f
	.zero		1


	//   ....[112]....
        /*0f44*/ 	.word	0x00011130
        /*0f48*/ 	.word	0x00000006
        /*0f4c*/ 	.word	0x00000000
        /*0f50*/ 	.short	0x010a
        /*0f52*/ 	.byte	0x3f
	.zero		1


	//   ....[113]....
        /*0f54*/ 	.word	0x00011180
        /*0f58*/ 	.word	0x00000009
        /*0f5c*/ 	.word	0x00000000
        /*0f60*/ 	.short	0x010a
        /*0f62*/ 	.byte	0x3f
	.zero		1


	//----- nvinfo : EIATTR_NUM_MBARRIERS
	.align		4
.L_30:
        /*0f64*/ 	.byte	0x03, 0x38
        /*0f66*/ 	.short	0x0034


	//----- nvinfo : EIATTR_EXIT_INSTR_OFFSETS
	.align		4
        /*0f68*/ 	.byte	0x04, 0x1c
        /*0f6a*/ 	.short	(.L_32 - .L_31)


	//   ....[0]....
.L_31:
        /*0f6c*/ 	.word	0x000017d0


	//   ....[1]....
        /*0f70*/ 	.word	0x00001830


	//   ....[2]....
        /*0f74*/ 	.word	0x0000ec40


	//   ....[3]....
        /*0f78*/ 	.word	0x0000ec70


	//   ....[4]....
        /*0f7c*/ 	.word	0x000107e0


	//----- nvinfo : EIATTR_MAX_THREADS
	.align		4
.L_32:
        /*0f80*/ 	.byte	0x04, 0x05
        /*0f82*/ 	.short	(.L_34 - .L_33)
.L_33:
        /*0f84*/ 	.word	0x00000180
        /*0f88*/ 	.word	0x00000001
        /*0f8c*/ 	.word	0x00000001


	//----- nvinfo : EIATTR_CRS_STACK_SIZE
	.align		4
.L_34:
        /*0f90*/ 	.byte	0x04, 0x1e
        /*0f92*/ 	.short	(.L_36 - .L_35)
.L_35:
        /*0f94*/ 	.word	0x00000000


	//----- nvinfo : EIATTR_CBANK_PARAM_SIZE
	.align		4
.L_36:
        /*0f98*/ 	.byte	0x03, 0x19
        /*0f9a*/ 	.short	0x0470


	//----- nvinfo : EIATTR_PARAM_CBANK
	.align		4
        /*0f9c*/ 	.byte	0x04, 0x0a
        /*0f9e*/ 	.short	(.L_38 - .L_37)
	.align		4
.L_37:
        /*0fa0*/ 	.word	index@(.nv.constant0._ZN7cutlass13device_kernelINS_4gemm6kernel13GemmUniversalIN4cute5tupleIJiiiiEEENS1_10collective13CollectiveMmaINS1_37MainloopSm90TmaGmmaWarpSpecializedFP8ILi23ENS5_IJNS4_1CILi2EEENSA_ILi1EEESC_EEENS1_32KernelTmaWarpSpecializedPingpongEEENS5_IJNSA_ILi64EEENSA_ILi240EEENSA_ILi32EEEEEENS_12float_e4m3_tENS5_IJlSC_lEEESK_SL_NS4_8TiledMMAINS4_8MMA_AtomIJNS4_4SM904GMMA30MMA_64x16x32_F32E4M3E4M3_SS_TNILNSP_7ScaleInE1ELSR_1EEEEEENS4_6LayoutINS5_IJSC_SC_SC_EEENS5_IJNSA_ILi0EEESW_SW_EEEEENS5_IJNS4_10UnderscoreESZ_SZ_EEEEENS4_13SM90_TMA_LOADENS4_14ComposedLayoutINS4_7SwizzleILi1ELi4ELi3EEENS4_18smem_ptr_flag_bitsILi8EEENSU_INS5_IJNSA_ILi8EEESI_EEENS5_IJSI_SC_EEEEEEEvNS4_8identityENS4_23SM90_TMA_LOAD_MULTICASTES1C_vS1D_EENS_8epilogue10collective6detail29Sm90TmaWarpSpecializedAdapterINS1H_15DefaultEpilogueISK_SL_SL_NS1G_6thread17LinearCombinationISK_Li1EffLNS1L_9ScaleType4KindE0ELNS_15FloatRoundStyleE2ESK_EENS1_15EpilogueDefaultEEEEEvvEEEEvNT_6ParamsE)
        /*0fa4*/ 	.short	0x0210
        /*0fa6*/ 	.short	0x0470


	//----- nvinfo : EIATTR_SW_WAR
	.align		4
.L_38:
        /*0fa8*/ 	.byte	0x04, 0x36
        /*0faa*/ 	.short	(.L_40 - .L_39)
.L_39:
        /*0fac*/ 	.word	0x00000008
.L_40:


//--------------------- .nv.callgraph             --------------------------
	.section	.nv.callgraph,"",@"SHT_CUDA_CALLGRAPH"
	.align	4
	.sectionentsize	8
	.align		4
        /*0000*/ 	.word	0x00000000
	.align		4
        /*0004*/ 	.word	0xffffffff
	.align		4
        /*0008*/ 	.word	0x00000000
	.align		4
        /*000c*/ 	.word	0xfffffffe
	.align		4
        /*0010*/ 	.word	0x00000000
	.align		4
        /*0014*/ 	.word	0xfffffffd
	.align		4
        /*0018*/ 	.word	0x00000000
	.align		4
        /*001c*/ 	.word	0xfffffffc


//--------------------- .nv.constant4             --------------------------
	.section	.nv.constant4,"a",@progbits
	.align	8
	.align		8
.nv.constant4:
        /*0000*/ 	.dword	_ZN39_INTERNAL_13fd2aa2_4_k_cu_31f37a80_30054cuda3std3__45__cpo5beginE
	.align		8
        /*0008*/ 	.dword	_ZN39_INTERNAL_13fd2aa2_4_k_cu_31f37a80_30054cuda3std3__45__cpo3endE
	.align		8
        /*0010*/ 	.dword	_ZN39_INTERNAL_13fd2aa2_4_k_cu_31f37a80_30054cuda3std3__45__cpo6cbeginE
	.align		8
        /*0018*/ 	.dword	_ZN39_INTERNAL_13fd2aa2_4_k_cu_31f37a80_30054cuda3std3__45__cpo4cendE
	.align		8
        /*0020*/ 	.dword	_ZN39_INTERNAL_13fd2aa2_4_k_cu_31f37a80_30054cuda3std3__441_GLOBAL__N__13fd2aa2_4_k_cu_31f37a80_30056ignoreE
	.align		8
        /*0028*/ 	.dword	_ZN39_INTERNAL_13fd2aa2_4_k_cu_31f37a80_30054cuda3std3__419piecewise_constructE
	.align		8
        /*0030*/ 	.dword	_ZN39_INTERNAL_13fd2aa2_4_k_cu_31f37a80_30054cuda3std3__48in_placeE
	.align		8
        /*0038*/ 	.dword	_ZN39_INTERNAL_13fd2aa2_4_k_cu_31f37a80_30054cuda3std6ranges3__45__cpo4swapE
	.align		8
        /*0040*/ 	.dword	_ZN39_INTERNAL_13fd2aa2_4_k_cu_31f37a80_30054cuda3std6ranges3__45__cpo9iter_moveE
	.align		8
        /*0048*/ 	.dword	_ZN39_INTERNAL_13fd2aa2_4_k_cu_31f37a80_30054cute7productE
	.align		8
        /*0050*/ 	.dword	_ZN39_INTERNAL_13fd2aa2_4_k_cu_31f37a80_30054cute1_E


//--------------------- .text._ZN7cutlass13device_kernelINS_4gemm6kernel13GemmUniversalIN4cute5tupleIJiiiiEEENS1_10collective13CollectiveMmaINS1_37MainloopSm90TmaGmmaWarpSpecializedFP8ILi23ENS5_IJNS4_1CILi2EEENSA_ILi1EEESC_EEENS1_32KernelTmaWarpSpecializedPingpongEEENS5_IJNSA_ILi64EEENSA_ILi240EEENSA_ILi32EEEEEENS_12float_e4m3_tENS5_IJlSC_lEEESK_SL_NS4_8TiledMMAINS4_8MMA_AtomIJNS4_4SM904GMMA30MMA_64x16x32_F32E4M3E4M3_SS_TNILNSP_7ScaleInE1ELSR_1EEEEEENS4_6LayoutINS5_IJSC_SC_SC_EEENS5_IJNSA_ILi0EEESW_SW_EEEEENS5_IJNS4_10UnderscoreESZ_SZ_EEEEENS4_13SM90_TMA_LOADENS4_14ComposedLayoutINS4_7SwizzleILi1ELi4ELi3EEENS4_18smem_ptr_flag_bitsILi8EEENSU_INS5_IJNSA_ILi8EEESI_EEENS5_IJSI_SC_EEEEEEEvNS4_8identityENS4_23SM90_TMA_LOAD_MULTICASTES1C_vS1D_EENS_8epilogue10collective6detail29Sm90TmaWarpSpecializedAdapterINS1H_15DefaultEpilogueISK_SL_SL_NS1G_6thread17LinearCombinationISK_Li1EffLNS1L_9ScaleType4KindE0ELNS_15FloatRoundStyleE2ESK_EENS1_15EpilogueDefaultEEEEEvvEEEEvNT_6ParamsE --------------------------
	.section	.text._ZN7cutlass13device_kernelINS_4gemm6kernel13GemmUniversalIN4cute5tupleIJiiiiEEENS1_10collective13CollectiveMmaINS1_37MainloopSm90TmaGmmaWarpSpecializedFP8ILi23ENS5_IJNS4_1CILi2EEENSA_ILi1EEESC_EEENS1_32KernelTmaWarpSpecializedPingpongEEENS5_IJNSA_ILi64EEENSA_ILi240EEENSA_ILi32EEEEEENS_12float_e4m3_tENS5_IJlSC_lEEESK_SL_NS4_8TiledMMAINS4_8MMA_AtomIJNS4_4SM904GMMA30MMA_64x16x32_F32E4M3E4M3_SS_TNILNSP_7ScaleInE1ELSR_1EEEEEENS4_6LayoutINS5_IJSC_SC_SC_EEENS5_IJNSA_ILi0EEESW_SW_EEEEENS5_IJNS4_10UnderscoreESZ_SZ_EEEEENS4_13SM90_TMA_LOADENS4_14ComposedLayoutINS4_7SwizzleILi1ELi4ELi3EEENS4_18smem_ptr_flag_bitsILi8EEENSU_INS5_IJNSA_ILi8EEESI_EEENS5_IJSI_SC_EEEEEEEvNS4_8identityENS4_23SM90_TMA_LOAD_MULTICASTES1C_vS1D_EENS_8epilogue10collective6detail29Sm90TmaWarpSpecializedAdapterINS1H_15DefaultEpilogueISK_SL_SL_NS1G_6thread17LinearCombinationISK_Li1EffLNS1L_9ScaleType4KindE0ELNS_15FloatRoundStyleE2ESK_EENS1_15EpilogueDefaultEEEEEvvEEEEvNT_6ParamsE,"ax",@progbits
	.align	128
.text._ZN7cutlass13device_kernelINS_4gemm6kernel13GemmUniversalIN4cute5tupleIJiiiiEEENS1_10collective13CollectiveMmaINS1_37MainloopSm90TmaGmmaWarpSpecializedFP8ILi23ENS5_IJNS4_1CILi2EEENSA_ILi1EEESC_EEENS1_32KernelTmaWarpSpecializedPingpongEEENS5_IJNSA_ILi64EEENSA_ILi240EEENSA_ILi32EEEEEENS_12float_e4m3_tENS5_IJlSC_lEEESK_SL_NS4_8TiledMMAINS4_8MMA_AtomIJNS4_4SM904GMMA30MMA_64x16x32_F32E4M3E4M3_SS_TNILNSP_7ScaleInE1ELSR_1EEEEEENS4_6LayoutINS5_IJSC_SC_SC_EEENS5_IJNSA_ILi0EEESW_SW_EEEEENS5_IJNS4_10UnderscoreESZ_SZ_EEEEENS4_13SM90_TMA_LOADENS4_14ComposedLayoutINS4_7SwizzleILi1ELi4ELi3EEENS4_18smem_ptr_flag_bitsILi8EEENSU_INS5_IJNSA_ILi8EEESI_EEENS5_IJSI_SC_EEEEEEEvNS4_8identityENS4_23SM90_TMA_LOAD_MULTICASTES1C_vS1D_EENS_8epilogue10collective6detail29Sm90TmaWarpSpecializedAdapterINS1H_15DefaultEpilogueISK_SL_SL_NS1G_6thread17LinearCombinationISK_Li1EffLNS1L_9ScaleType4KindE0ELNS_15FloatRoundStyleE2ESK_EENS1_15EpilogueDefaultEEEEEvvEEEEvNT_6ParamsE:
        .type           _ZN7cutlass13device_kernelINS_4gemm6kernel13GemmUniversalIN4cute5tupleIJiiiiEEENS1_10collective13CollectiveMmaINS1_37MainloopSm90TmaGmmaWarpSpecializedFP8ILi23ENS5_IJNS4_1CILi2EEENSA_ILi1EEESC_EEENS1_32KernelTmaWarpSpecializedPingpongEEENS5_IJNSA_ILi64EEENSA_ILi240EEENSA_ILi32EEEEEENS_12float_e4m3_tENS5_IJlSC_lEEESK_SL_NS4_8TiledMMAINS4_8MMA_AtomIJNS4_4SM904GMMA30MMA_64x16x32_F32E4M3E4M3_SS_TNILNSP_7ScaleInE1ELSR_1EEEEEENS4_6LayoutINS5_IJSC_SC_SC_EEENS5_IJNSA_ILi0EEESW_SW_EEEEENS5_IJNS4_10UnderscoreESZ_SZ_EEEEENS4_13SM90_TMA_LOADENS4_14ComposedLayoutINS4_7SwizzleILi1ELi4ELi3EEENS4_18smem_ptr_flag_bitsILi8EEENSU_INS5_IJNSA_ILi8EEESI_EEENS5_IJSI_SC_EEEEEEEvNS4_8identityENS4_23SM90_TMA_LOAD_MULTICASTES1C_vS1D_EENS_8epilogue10collective6detail29Sm90TmaWarpSpecializedAdapterINS1H_15DefaultEpilogueISK_SL_SL_NS1G_6thread17LinearCombinationISK_Li1EffLNS1L_9ScaleType4KindE0ELNS_15FloatRoundStyleE2ESK_EENS1_15EpilogueDefaultEEEEEvvEEEEvNT_6ParamsE,@function
        .size           _ZN7cutlass13device_kernelINS_4gemm6kernel13GemmUniversalIN4cute5tupleIJiiiiEEENS1_10collective13CollectiveMmaINS1_37MainloopSm90TmaGmmaWarpSpecializedFP8ILi23ENS5_IJNS4_1CILi2EEENSA_ILi1EEESC_EEENS1_32KernelTmaWarpSpecializedPingpongEEENS5_IJNSA_ILi64EEENSA_ILi240EEENSA_ILi32EEEEEENS_12float_e4m3_tENS5_IJlSC_lEEESK_SL_NS4_8TiledMMAINS4_8MMA_AtomIJNS4_4SM904GMMA30MMA_64x16x32_F32E4M3E4M3_SS_TNILNSP_7ScaleInE1ELSR_1EEEEEENS4_6LayoutINS5_IJSC_SC_SC_EEENS5_IJNSA_ILi0EEESW_SW_EEEEENS5_IJNS4_10UnderscoreESZ_SZ_EEEEENS4_13SM90_TMA_LOADENS4_14ComposedLayoutINS4_7SwizzleILi1ELi4ELi3EEENS4_18smem_ptr_flag_bitsILi8EEENSU_INS5_IJNSA_ILi8EEESI_EEENS5_IJSI_SC_EEEEEEEvNS4_8identityENS4_23SM90_TMA_LOAD_MULTICASTES1C_vS1D_EENS_8epilogue10collective6detail29Sm90TmaWarpSpecializedAdapterINS1H_15DefaultEpilogueISK_SL_SL_NS1G_6thread17LinearCombinationISK_Li1EffLNS1L_9ScaleType4KindE0ELNS_15FloatRoundStyleE2ESK_EENS1_15EpilogueDefaultEEEEEvvEEEEvNT_6ParamsE,(.L_x_359 - _ZN7cutlass13device_kernelINS_4gemm6kernel13GemmUniversalIN4cute5tupleIJiiiiEEENS1_10collective13CollectiveMmaINS1_37MainloopSm90TmaGmmaWarpSpecializedFP8ILi23ENS5_IJNS4_1CILi2EEENSA_ILi1EEESC_EEENS1_32KernelTmaWarpSpecializedPingpongEEENS5_IJNSA_ILi64EEENSA_ILi240EEENSA_ILi32EEEEEENS_12float_e4m3_tENS5_IJlSC_lEEESK_SL_NS4_8TiledMMAINS4_8MMA_AtomIJNS4_4SM904GMMA30MMA_64x16x32_F32E4M3E4M3_SS_TNILNSP_7ScaleInE1ELSR_1EEEEEENS4_6LayoutINS5_IJSC_SC_SC_EEENS5_IJNSA_ILi0EEESW_SW_EEEEENS5_IJNS4_10UnderscoreESZ_SZ_EEEEENS4_13SM90_TMA_LOADENS4_14ComposedLayoutINS4_7SwizzleILi1ELi4ELi3EEENS4_18smem_ptr_flag_bitsILi8EEENSU_INS5_IJNSA_ILi8EEESI_EEENS5_IJSI_SC_EEEEEEEvNS4_8identityENS4_23SM90_TMA_LOAD_MULTICASTES1C_vS1D_EENS_8epilogue10collective6detail29Sm90TmaWarpSpecializedAdapterINS1H_15DefaultEpilogueISK_SL_SL_NS1G_6thread17LinearCombinationISK_Li1EffLNS1L_9ScaleType4KindE0ELNS_15FloatRoundStyleE2ESK_EENS1_15EpilogueDefaultEEEEEvvEEEEvNT_6ParamsE)
        .other          _ZN7cutlass13device_kernelINS_4gemm6kernel13GemmUniversalIN4cute5tupleIJiiiiEEENS1_10collective13CollectiveMmaINS1_37MainloopSm90TmaGmmaWarpSpecializedFP8ILi23ENS5_IJNS4_1CILi2EEENSA_ILi1EEESC_EEENS1_32KernelTmaWarpSpecializedPingpongEEENS5_IJNSA_ILi64EEENSA_ILi240EEENSA_ILi32EEEEEENS_12float_e4m3_tENS5_IJlSC_lEEESK_SL_NS4_8TiledMMAINS4_8MMA_AtomIJNS4_4SM904GMMA30MMA_64x16x32_F32E4M3E4M3_SS_TNILNSP_7ScaleInE1ELSR_1EEEEEENS4_6LayoutINS5_IJSC_SC_SC_EEENS5_IJNSA_ILi0EEESW_SW_EEEEENS5_IJNS4_10UnderscoreESZ_SZ_EEEEENS4_13SM90_TMA_LOADENS4_14ComposedLayoutINS4_7SwizzleILi1ELi4ELi3EEENS4_18smem_ptr_flag_bitsILi8EEENSU_INS5_IJNSA_ILi8EEESI_EEENS5_IJSI_SC_EEEEEEEvNS4_8identityENS4_23SM90_TMA_LOAD_MULTICASTES1C_vS1D_EENS_8epilogue10collective6detail29Sm90TmaWarpSpecializedAdapterINS1H_15DefaultEpilogueISK_SL_SL_NS1G_6thread17LinearCombinationISK_Li1EffLNS1L_9ScaleType4KindE0ELNS_15FloatRoundStyleE2ESK_EENS1_15EpilogueDefaultEEEEEvvEEEEvNT_6ParamsE,@"STO_CUDA_ENTRY STV_DEFAULT"
_ZN7cutlass13device_kernelINS_4gemm6kernel13GemmUniversalIN4cute5tupleIJiiiiEEENS1_10collective13CollectiveMmaINS1_37MainloopSm90TmaGmmaWarpSpecializedFP8ILi23ENS5_IJNS4_1CILi2EEENSA_ILi1EEESC_EEENS1_32KernelTmaWarpSpecializedPingpongEEENS5_IJNSA_ILi64EEENSA_ILi240EEENSA_ILi32EEEEEENS_12float_e4m3_tENS5_IJlSC_lEEESK_SL_NS4_8TiledMMAINS4_8MMA_AtomIJNS4_4SM904GMMA30MMA_64x16x32_F32E4M3E4M3_SS_TNILNSP_7ScaleInE1ELSR_1EEEEEENS4_6LayoutINS5_IJSC_SC_SC_EEENS5_IJNSA_ILi0EEESW_SW_EEEEENS5_IJNS4_10UnderscoreESZ_SZ_EEEEENS4_13SM90_TMA_LOADENS4_14ComposedLayoutINS4_7SwizzleILi1ELi4ELi3EEENS4_18smem_ptr_flag_bitsILi8EEENSU_INS5_IJNSA_ILi8EEESI_EEENS5_IJSI_SC_EEEEEEEvNS4_8identityENS4_23SM90_TMA_LOAD_MULTICASTES1C_vS1D_EENS_8epilogue10collective6detail29Sm90TmaWarpSpecializedAdapterINS1H_15DefaultEpilogueISK_SL_SL_NS1G_6thread17LinearCombinationISK_Li1EffLNS1L_9ScaleType4KindE0ELNS_15FloatRoundStyleE2ESK_EENS1_15EpilogueDefaultEEEEEvvEEEEvNT_6ParamsE:
[----:B------:R-:W0:Y:S02]  /*0000*/  LDC R1, c[0x0][0x28] ;  /* 0x00000a00ff017b82 */ /* 0x000e240000000800 */
[----:B0-----:R-:W-:Y:S01]  /*0010*/  VIADD R1, R1, 0xffffff60 ;  /* 0xffffff6001017836 */ /* 0x001fe20000000000 */
[----:B------:R-:W0:Y:S01]  /*0020*/  S2R R2, SR_TID.X ;  /* 0x0000000000027919 */ /* 0x000e220000002100 */
[----:B------:R-:W-:Y:S01]  /*0030*/  ELECT P0, URZ, PT ;  /* 0x00000000003f782f */ /* 0x000fe20003800000 */
[----:B------:R-:W-:Y:S01]  /*0040*/  BSSY B0, `(.L_x_0) ;  /* 0x0000014000007945 */ /* 0x000fe20003800000 */
[--C-:B0-----:R-:W-:Y:S02]  /*0050*/  SHF.R.U32.HI R0, RZ, 0x5, R2.reuse ;  /* 0x00000005ff007819 */ /* 0x101fe40000011602 */
[----:B------:R-:W-:-:S03]  /*0060*/  SHF.R.U32.HI R5, RZ, 0x7, R2 ;  /* 0x00000007ff057819 */ /* 0x000fc60000011602 */
[----:B------:R-:W0:Y:S02]  /*0070*/  SHFL.IDX PT, R3, R0, RZ, 0x1f ;  /* 0x00001fff00037589 */ /* 0x000e2400000e0000 */
[----:B0-----:R-:W-:Y:S02]  /*0080*/  R2UR UR4, R3 ;  /* 0x00000000030472ca */ /* 0x001fe400000e0000 */
[----:B------:R0:W1:Y:S11]  /*0090*/  SHFL.IDX PT, R3, R5, RZ, 0x1f ;  /* 0x00001fff05037589 */ /* 0x00007600000e0000 */
[----:B------:R-:W-:-:S02]  /*00a0*/  USHF.R.S32.HI UR5, URZ, 0x1f, UR4 ;  /* 0x0000001f3f057899 */ /* 0x000fc40008011404 */
[----:B------:R-:W-:Y:S02]  /*00b0*/  ISETP.NE.OR P0, PT, RZ, UR4, !P0 ;  /* 0x00000004ff007c0c */ /* 0x000fe4000c705670 */
[----:B------:R-:W-:-:S04]  /*00c0*/  ULEA.HI UR5, UR5, UR4, URZ, 0x2 ;  /* 0x0000000405057291 */ /* 0x000fc8000f8f103f */
[----:B------:R-:W-:-:S04]  /*00d0*/  ULOP3.LUT UR5, UR5, 0xfffffffc, URZ, 0xc0, !UPT ;  /* 0xfffffffc05057892 */ /* 0x000fc8000f8ec03f */
[----:B------:R-:W-:-:S03]  /*00e0*/  UIADD3 UR4, UR4, -UR5, URZ ;  /* 0x8000000504047290 */ /* 0x000fc6000fffe03f */
[----:B01----:R-:W-:Y:S09]  /*00f0*/  @P0 BRA `(.L_x_1) ;  /* 0x0000000000200947 */ /* 0x003ff20003800000 */
[----:B------:R-:W-:Y:S02]  /*0100*/  ULDC.64 UR6, c[0x0][0x198] ;  /* 0x0000660000067ab9 */ /* 0x000fe40000000a00 */
[----:B------:R-:W-:Y:S02]  /*0110*/  UIADD3 UR8, UP0, UR6, 0xf0, URZ ;  /* 0x000000f006087890 */ /* 0x000fe4000ff1e03f */
[----:B------:R-:W-:Y:S02]  /*0120*/  UIADD3 UR6, UP1, UR6, 0x1f0, URZ ;  /* 0x000001f006067890 */ /* 0x000fe4000ff3e03f */
[----:B------:R-:W-:Y:S02]  /*0130*/  UIADD3.X UR9, URZ, UR7, URZ, UP0, !UPT ;  /* 0x000000073f097290 */ /* 0x000fe400087fe43f */
[----:B------:R-:W-:-:S07]  /*0140*/  UIADD3.X UR7, URZ, UR7, URZ, UP1, !UPT ;  /* 0x000000073f077290 */ /* 0x000fce0008ffe43f */
[----:B------:R0:W-:Y:S02]  /*0150*/  UTMACCTL.PF [UR8] ;  /* 0x00000000080079b9 */ /* 0x0001e40008040000 */
[----:B------:R0:W-:Y:S02]  /*0160*/  UTMACCTL.PF [UR6] ;  /* 0x00000000060079b9 */ /* 0x0001e40008040000 */
[----:B0-----:R-:W-:Y:S01]  /*0170*/  NOP ;  /* 0x0000000000007918 */ /* 0x001fe20000000000 */
.L_x_1:
[----:B------:R-:W-:Y:S05]  /*0180*/  BSYNC B0 ;  /* 0x0000000000007941 */ /* 0x000fea0003800000 */
.L_x_0:
[----:B------:R-:W0:Y:S01]  /*0190*/  SHFL.IDX PT, R6, R0, RZ, 0x1f ;  /* 0x00001fff00067589 */ /* 0x000e2200000e0000 */
[----:B------:R-:W-:Y:S01]  /*01a0*/  R2UR UR16, R3 ;  /* 0x00000000031072ca */ /* 0x000fe200000e0000 */
[----:B------:R-:W-:-:S04]  /*01b0*/  UISETP.NE.AND UP0, UPT, UR4, 0x3, UPT ;  /* 0x000000030400788c */ /* 0x000fc8000bf05270 */
[----:B------:R-:W-:-:S08]  /*01c0*/  UISETP.EQ.OR UP0, UPT, UR4, URZ, !UP0 ;  /* 0x0000003f0400728c */ /* 0x000fd0000c702670 */
[----:B------:R-:W-:Y:S02]  /*01d0*/  UIADD3 UR15, UR16, -0x1, URZ ;  /* 0xffffffff100f7890 */ /* 0x000fe4000fffe03f */
[----:B------:R-:W-:Y:S02]  /*01e0*/  UISETP.EQ.AND UP0, UPT, UR16, URZ, UP0 ;  /* 0x0000003f1000728c */ /* 0x000fe40008702270 */
[----:B------:R-:W-:Y:S02]  /*01f0*/  UISETP.GE.U32.AND UP1, UPT, UR15, 0x2, UPT ;  /* 0x000000020f00788c */ /* 0x000fe4000bf26070 */
[----:B------:R-:W-:Y:S01]  /*0200*/  USEL UR5, URZ, 0x1, !UP0 ;  /* 0x000000013f057887 */ /* 0x000fe2000c000000 */
[----:B0-----:R-:W-:-:S03]  /*0210*/  ISETP.NE.AND P0, PT, R6, RZ, PT ;  /* 0x000000ff0600720c */ /* 0x001fc60003f05270 */
[----:B------:R-:W-:-:S10]  /*0220*/  USEL UR5, UR5, 0x2, UP1 ;  /* 0x0000000205057887 */ /* 0x000fd40008800000 */
[----:B------:R-:W-:Y:S05]  /*0230*/  @P0 BRA `(.L_x_2) ;  /* 0x0000000000fc0947 */ /* 0x000fea0003800000 */
[----:B------:R-:W-:Y:S01]  /*0240*/  ELECT P0, URZ, PT ;  /* 0x00000000003f782f */ /* 0x000fe20003800000 */
[----:B------:R-:W-:-:S12]  /*0250*/  BSSY B0, `(.L_x_2) ;  /* 0x000003d000007945 */ /* 0x000fd80003800000 */
[----:B------:R-:W-:Y:S05]  /*0260*/  @!P0 BRA `(.L_x_3) ;  /* 0x0000000000ec8947 */ /* 0x000fea0003800000 */
[----:B------:R-:W0:Y:S01]  /*0270*/  S2UR UR10, SR_CgaCtaId ;  /* 0x00000000000a79c3 */ /* 0x000e220000008800 */
[----:B------:R-:W-:Y:S01]  /*0280*/  UMOV UR6, 0x400 ;  /* 0x0000040000067882 */ /* 0x000fe20000000000 */
[----:B------:R-:W-:Y:S01]  /*0290*/  UMOV UR7, 0x1 ;  /* 0x0000000100077882 */ /* 0x000fe20000000000 */
[----:B------:R-:W-:Y:S02]  /*02a0*/  UMOV UR8, 0x2 ;  /* 0x0000000200087882 */ /* 0x000fe40000000000 */
[----:B------:R-:W-:-:S04]  /*02b0*/  UIADD3 UR8, -UR8, 0x100000, URZ ;  /* 0x0010000008087890 */ /* 0x000fc8000fffe13f */
[----:B------:R-:W-:Y:S02]  /*02c0*/  USHF.L.U32 UR9, UR8, 0xb, URZ ;  /* 0x0000000b08097899 */ /* 0x000fe4000800063f */
[----:B------:R-:W-:Y:S02]  /*02d0*/  USHF.L.U32 UR8, UR8, 0x1, URZ ;  /* 0x0000000108087899 */ /* 0x000fe4000800063f */
[----:B0-----:R-:W-:Y:S02]  /*02e0*/  ULEA UR10, UR10, UR6, 0x18 ;  /* 0x000000060a0a7291 */ /* 0x001fe4000f8ec03f */
[----:B------:R-:W-:-:S04]  /*02f0*/  UIADD3 UR6, -UR7, 0x100000, URZ ;  /* 0x0010000007067890 */ /* 0x000fc8000fffe13f */
[----:B------:R-:W-:Y:S02]  /*0300*/  USHF.L.U32 UR7, UR6, 0xb, URZ ;  /* 0x0000000b06077899 */ /* 0x000fe4000800063f */
[----:B------:R-:W-:Y:S01]  /*0310*/  USHF.L.U32 UR6, UR6, 0x1, URZ ;  /* 0x0000000106067899 */ /* 0x000fe2000800063f */
[----:B------:R-:W0:Y:S11]  /*0320*/  FENCE.VIEW.ASYNC.S ;  /* 0x00000000000073c6 */ /* 0x000e360000000000 */
[----:B0-----:R0:W1:Y:S01]  /*0330*/  SYNCS.EXCH.64 URZ, [UR10], UR6 ;  /* 0x000000060a3f75b2 */ /* 0x0010620008000100 */
[----:B------:R0:W2:Y:S01]  /*0340*/  SYNCS.EXCH.64 URZ, [UR10+0xb8], UR8 ;  /* 0x0000b8080a3f75b2 */ /* 0x0000a20008000100 */
[----:B------:R0:W3:Y:S01]  /*0350*/  SYNCS.EXCH.64 URZ, [UR10+0x8], UR6 ;  /* 0x000008060a3f75b2 */ /* 0x0000e20008000100 */
[----:B------:R0:W4:Y:S01]  /*0360*/  SYNCS.EXCH.64 URZ, [UR10+0xc0], UR8 ;  /* 0x0000c0080a3f75b2 */ /* 0x0001220008000100 */
[----:B------:R0:W0:Y:S01]  /*0370*/  SYNCS.EXCH.64 URZ, [UR10+0x10], UR6 ;  /* 0x000010060a3f75b2 */ /* 0x0000220008000100 */
        /* <DEDUP_REMOVED lines=41> */
[----:B-1234-:R-:W-:Y:S01]  /*0610*/  NOP ;  /* 0x0000000000007918 */ /* 0x01efe20000000000 */
.L_x_3:
[----:B0-----:R-:W-:Y:S05]  /*0620*/  BSYNC B0 ;  /* 0x0000000000007941 */ /* 0x001fea0003800000 */
.L_x_2:
[----:B------:R-:W-:Y:S01]  /*0630*/  SHF.R.S32.HI R3, RZ, 0x1f, R2 ;  /* 0x0000001fff037819 */ /* 0x000fe20000011402 */
[----:B------:R-:W0:Y:S01]  /*0640*/  SHFL.IDX PT, R7, R0, RZ, 0x1f ;  /* 0x00001fff00077589 */ /* 0x000e2200000e0000 */
[----:B------:R-:W1:Y:S01]  /*0650*/  S2UR UR20, SR_CTAID.X ;  /* 0x00000000001479c3 */ /* 0x000e620000002500 */
[----:B------:R-:W-:Y:S02]  /*0660*/  ELECT P0, URZ, PT ;  /* 0x00000000003f782f */ /* 0x000fe40003800000 */
[----:B------:R-:W-:Y:S01]  /*0670*/  LEA.HI R3, R3, R2, RZ, 0x7 ;  /* 0x0000000203037211 */ /* 0x000fe200078f38ff */
[----:B------:R1:W2:Y:S01]  /*0680*/  SHFL.IDX PT, R10, R0, RZ, 0x1f ;  /* 0x00001fff000a7589 */ /* 0x0002a200000e0000 */
[----:B------:R-:W-:Y:S01]  /*0690*/  SHF.R.S32.HI R9, RZ, 0x1f, R6 ;  /* 0x0000001fff097819 */ /* 0x000fe20000011406 */
[----:B------:R-:W-:Y:S01]  /*06a0*/  ULDC UR6, c[0x0][0x150] ;  /* 0x0000540000067ab9 */ /* 0x000fe20000000800 */
[----:B------:R-:W-:Y:S02]  /*06b0*/  LOP3.LUT R3, R3, 0xffffff80, RZ, 0xc0, !PT ;  /* 0xffffff8003037812 */ /* 0x000fe400078ec0ff */
[----:B------:R-:W-:-:S02]  /*06c0*/  ELECT P1, URZ, PT ;  /* 0x00000000003f782f */ /* 0x000fc40003820000 */
[----:B------:R-:W-:Y:S01]  /*06d0*/  LEA.HI R9, R9, R6, RZ, 0x2 ;  /* 0x0000000609097211 */ /* 0x000fe200078f10ff */
[----:B------:R-:W3:Y:S01]  /*06e0*/  LDC R13, c[0x0][0x144] ;  /* 0x00005100ff0d7b82 */ /* 0x000ee20000000800 */
[----:B------:R-:W-:Y:S01]  /*06f0*/  UMOV UR13, 0x80 ;  /* 0x00000080000d7882 */ /* 0x000fe20000000000 */
[----:B------:R-:W-:Y:S01]  /*0700*/  IMAD.IADD R3, R2, 0x1, -R3 ;  /* 0x0000000102037824 */ /* 0x000fe200078e0a03 */
[----:B------:R-:W-:Y:S01]  /*0710*/  LOP3.LUT R9, R9, 0x3ffffffc, RZ, 0xc0, !PT ;  /* 0x3ffffffc09097812 */ /* 0x000fe200078ec0ff */
[----:B------:R-:W-:Y:S01]  /*0720*/  NOP ;  /* 0x0000000000007918 */ /* 0x000fe20000000000 */
[----:B------:R-:W-:Y:S01]  /*0730*/  NOP ;  /* 0x0000000000007918 */ /* 0x000fe20000000000 */
[----:B------:R-:W-:Y:S02]  /*0740*/  ISETP.NE.AND P2, PT, RZ, UR16, PT ;  /* 0x00000010ff007c0c */ /* 0x000fe4000bf45270 */
[----:B------:R-:W-:Y:S01]  /*0750*/  SHF.R.S32.HI R12, RZ, 0x1f, R3 ;  /* 0x0000001fff0c7819 */ /* 0x000fe20000011403 */
[----:B------:R-:W-:Y:S01]  /*0760*/  IMAD.IADD R9, R6, 0x1, -R9 ;  /* 0x0000000106097824 */ /* 0x000fe200078e0a09 */
[----:B------:R-:W4:Y:S01]  /*0770*/  LDC R15, c[0x0][0x148] ;  /* 0x00005200ff0f7b82 */ /* 0x000f220000000800 */
[----:B------:R-:W5:Y:S01]  /*0780*/  SHFL.IDX PT, R6, R5, RZ, 0x1f ;  /* 0x00001fff05067589 */ /* 0x000f6200000e0000 */
[----:B------:R-:W-:-:S02]  /*0790*/  LEA.HI R4, R12, R3, RZ, 0x3 ;  /* 0x000000030c047211 */ /* 0x000fc400078f18ff */
[----:B0-----:R-:W-:Y:S02]  /*07a0*/  ISETP.NE.OR P0, PT, R7, RZ, !P0 ;  /* 0x000000ff0700720c */ /* 0x001fe40004705670 */
[--C-:B------:R-:W-:Y:S02]  /*07b0*/  SHF.R.S32.HI R7, RZ, 0x3, R4.reuse ;  /* 0x00000003ff077819 */ /* 0x100fe40000011404 */
[----:B------:R-:W-:Y:S02]  /*07c0*/  SHF.R.S32.HI R8, RZ, 0x1f, R4 ;  /* 0x0000001fff087819 */ /* 0x000fe40000011404 */
[----:B------:R-:W0:Y:S01]  /*07d0*/  S2R R4, SR_CTAID.Y ;  /* 0x0000000000047919 */ /* 0x000e220000002600 */
[----:B-1----:R-:W-:Y:S02]  /*07e0*/  I2FP.F32.U32 R0, UR20 ;  /* 0x0000001400007c45 */ /* 0x002fe40008201000 */
[----:B------:R-:W-:Y:S02]  /*07f0*/  LEA.HI R8, R8, R7, RZ, 0x2 ;  /* 0x0000000708087211 */ /* 0x000fe400078f10ff */
[----:B--2---:R-:W-:Y:S01]  /*0800*/  ISETP.NE.OR P1, PT, R10, RZ, !P1 ;  /* 0x000000ff0a00720c */ /* 0x004fe20004f25670 */
[----:B------:R-:W-:Y:S01]  /*0810*/  FMUL R11, R0, UR6 ;  /* 0x00000006000b7c20 */ /* 0x000fe20008400000 */
[----:B------:R-:W-:Y:S01]  /*0820*/  LOP3.LUT R8, R8, 0xfffffffc, RZ, 0xc0, !PT ;  /* 0xfffffffc08087812 */ /* 0x000fe200078ec0ff */
[----:B------:R-:W-:Y:S01]  /*0830*/  VOTEU.ALL UP0, P0 ;  /* 0x00000000003f7886 */ /* 0x000fe20000000000 */
[----:B------:R-:W-:-:S03]  /*0840*/  ULDC UR6, c[0x0][0x154] ;  /* 0x0000550000067ab9 */ /* 0x000fc60000000800 */
[----:B------:R-:W-:Y:S01]  /*0850*/  IMAD.IADD R8, R7, 0x1, -R8 ;  /* 0x0000000107087824 */ /* 0x000fe200078e0a08 */
[----:B------:R-:W1:Y:S01]  /*0860*/  F2I.U32.TRUNC.NTZ R11, R11 ;  /* 0x0000000b000b7305 */ /* 0x000e62000020f000 */
[----:B------:R-:W2:Y:S01]  /*0870*/  @!UP0 S2UR UR9, SR_CgaCtaId ;  /* 0x00000000000989c3 */ /* 0x000ea20000008800 */
[----:B------:R-:W-:Y:S01]  /*0880*/  @!UP0 UMOV UR8, 0x400 ;  /* 0x0000040000088882 */ /* 0x000fe20000000000 */
[----:B------:R-:W-:Y:S01]  /*0890*/  IMAD R8, R9, 0x4, R8 ;  /* 0x0000000409087824 */ /* 0x000fe200078e0208 */
[----:B-----5:R-:W-:Y:S01]  /*08a0*/  R2UR UR14, R6 ;  /* 0x00000000060e72ca */ /* 0x020fe200000e0000 */
[----:B------:R-:W-:Y:S01]  /*08b0*/  VOTEU.ALL UP1, P1 ;  /* 0x00000000003f7886 */ /* 0x000fe20000820000 */
[----:B------:R-:W-:Y:S01]  /*08c0*/  VOTEU.ALL UP2, P1 ;  /* 0x00000000003f7886 */ /* 0x000fe20000840000 */
[C---:B------:R-:W-:Y:S01]  /*08d0*/  IMAD.SHL.U32 R7, R8.reuse, 0x4, RZ ;  /* 0x0000000408077824 */ /* 0x040fe200078e00ff */
[----:B------:R-:W-:Y:S01]  /*08e0*/  LEA.HI R0, R8, R8, RZ, 0x1 ;  /* 0x0000000808007211 */ /* 0x000fe200078f08ff */
[----:B------:R-:W-:Y:S01]  /*08f0*/  VOTEU.ALL UP3, P1 ;  /* 0x00000000003f7886 */ /* 0x000fe20000860000 */
[----:B------:R-:W5:Y:S01]  /*0900*/  @!UP1 S2UR UR12, SR_CgaCtaId ;  /* 0x00000000000c99c3 */ /* 0x000f620000008800 */
[----:B------:R-:W-:Y:S01]  /*0910*/  @!UP1 UMOV UR11, 0x400 ;  /* 0x00000400000b9882 */ /* 0x000fe20000000000 */
[----:B------:R-:W-:Y:S01]  /*0920*/  LOP3.LUT R9, R0, 0xfffffffe, RZ, 0xc0, !PT ;  /* 0xfffffffe00097812 */ /* 0x000fe200078ec0ff */
[----:B------:R-:W-:Y:S01]  /*0930*/  VOTEU.ALL UP4, P1 ;  /* 0x00000000003f7886 */ /* 0x000fe20000880000 */
[C---:B------:R-:W-:Y:S01]  /*0940*/  LOP3.LUT R17, R8.reuse, 0xc, R7, 0x78, !PT ;  /* 0x0000000c08117812 */ /* 0x040fe200078e7807 */
[----:B-1----:R-:W-:Y:S01]  /*0950*/  IMAD.MOV R14, RZ, RZ, -R11 ;  /* 0x000000ffff0e7224 */ /* 0x002fe200078e0a0b */
[----:B------:R-:W-:Y:S01]  /*0960*/  VOTEU.ALL UP5, P1 ;  /* 0x00000000003f7886 */ /* 0x000fe200008a0000 */
[----:B------:R-:W-:Y:S01]  /*0970*/  IMAD.IADD R9, R8, 0x1, -R9 ;  /* 0x0000000108097824 */ /* 0x000fe200078e0a09 */
[----:B0-----:R-:W-:Y:S01]  /*0980*/  I2FP.F32.U32 R0, R4 ;  /* 0x0000000400007245 */ /* 0x001fe20000201000 */
[----:B---3--:R-:W-:Y:S01]  /*0990*/  IMAD R14, R13, R14, UR20 ;  /* 0x000000140d0e7e24 */ /* 0x008fe2000f8e020e */
[----:B------:R-:W0:Y:S01]  /*09a0*/  LDC R8, c[0x0][0x140] ;  /* 0x00005000ff087b82 */ /* 0x000e220000000800 */
[----:B------:R1:W-:Y:S02]  /*09b0*/  STL [R1+0x40], R17 ;  /* 0x0000401101007387 */ /* 0x0003e40000100800 */
[----:B------:R-:W-:Y:S01]  /*09c0*/  FMUL R0, R0, UR6 ;  /* 0x0000000600007c20 */ /* 0x000fe20008400000 */
[----:B------:R-:W-:Y:S01]  /*09d0*/  ISETP.NE.AND P3, PT, R9, R14, PT ;  /* 0x0000000e0900720c */ /* 0x000fe20003f65270 */
[----:B------:R-:W-:Y:S01]  /*09e0*/  UMOV UR6, 0x20 ;  /* 0x0000002000067882 */ /* 0x000fe20000000000 */
[----:B--2---:R-:W-:-:S02]  /*09f0*/  @!UP0 ULEA UR10, UR9, UR8, 0x18 ;  /* 0x00000008090a8291 */ /* 0x004fc4000f8ec03f */
[----:B------:R-:W-:-:S04]  /*0a00*/  @!UP0 UIADD3 UR6, -UR6, 0x100000, URZ ;  /* 0x0010000006068890 */ /* 0x000fc8000fffe13f */
[----:B------:R-:W-:Y:S02]  /*0a10*/  @!UP0 USHF.L.U32 UR7, UR6, 0xb, URZ ;  /* 0x0000000b06078899 */ /* 0x000fe4000800063f */
[----:B------:R-:W-:Y:S01]  /*0a20*/  @!UP0 USHF.L.U32 UR6, UR6, 0x1, URZ ;  /* 0x0000000106068899 */ /* 0x000fe2000800063f */
[----:B------:R-:W2:Y:S01]  /*0a30*/  F2I.U32.TRUNC.NTZ R0, R0 ;  /* 0x0000000000007305 */ /* 0x000ea2000020f000 */
[----:B------:R-:W-:-:S04]  /*0a40*/  @!UP1 UIADD3 UR8, -UR13, 0x100000, URZ ;  /* 0x001000000d089890 */ /* 0x000fc8000fffe13f */
[----:B------:R-:W-:Y:S02]  /*0a50*/  @!UP1 USHF.L.U32 UR9, UR8, 0xb, URZ ;  /* 0x0000000b08099899 */ /* 0x000fe4000800063f */
[----:B------:R-:W-:Y:S01]  /*0a60*/  @!UP1 USHF.L.U32 UR8, UR8, 0x1, URZ ;  /* 0x0000000108089899 */ /* 0x000fe2000800063f */
[----:B------:R-:W-:Y:S01]  /*0a70*/  VOTEU.ALL UP0, P0 ;  /* 0x00000000003f7886 */ /* 0x000fe20000000000 */
[----:B-----5:R-:W-:Y:S01]  /*0a80*/  @!UP1 ULEA UR11, UR12, UR11, 0x18 ;  /* 0x0000000b0c0b9291 */ /* 0x020fe2000f8ec03f */
[----:B------:R-:W-:Y:S01]  /*0a90*/  VOTEU.ALL UP1, P0 ;  /* 0x00000000003f7886 */ /* 0x000fe20000020000 */
[----:B------:R-:W-:-:S04]  /*0aa0*/  LOP3.LUT P0, RZ, R3, 0x7, RZ, 0xc0, !PT ;  /* 0x0000000703ff7812 */ /* 0x000fc8000780c0ff */
[C---:B------:R-:W-:Y:S01]  /*0ab0*/  ISETP.LT.U32.AND P0, PT, R17.reuse, 0x2, !P0 ;  /* 0x000000021100780c */ /* 0x040fe20004701070 */
[----:B------:R-:W3:Y:S02]  /*0ac0*/  FENCE.VIEW.ASYNC.S ;  /* 0x00000000000073c6 */ /* 0x000ee40000000000 */
[----:B---3--:R1:W3:Y:S01]  /*0ad0*/  @!UP0 SYNCS.EXCH.64 URZ, [UR10+0x1a0], UR6 ;  /* 0x0001a0060a3f85b2 */ /* 0x0082e20008000100 */
[----:B--2---:R-:W-:Y:S01]  /*0ae0*/  IMAD.MOV R16, RZ, RZ, -R0 ;  /* 0x000000ffff107224 */ /* 0x004fe200078e0a00 */
[----:B------:R-:W-:Y:S02]  /*0af0*/  @P3 LEA.HI R0, R17, R17, RZ, 0x1 ;  /* 0x0000001111003211 */ /* 0x000fe400078f08ff */
[----:B0-----:R-:W-:Y:S01]  /*0b00*/  ISETP.EQ.U32.AND P1, PT, R8, 0x1, PT ;  /* 0x000000010800780c */ /* 0x001fe20003f22070 */
[----:B----4-:R-:W-:Y:S01]  /*0b10*/  IMAD R7, R15, R16, R4 ;  /* 0x000000100f077224 */ /* 0x010fe200078e0204 */
[----:B------:R-:W-:-:S04]  /*0b20*/  @P3 SHF.R.S32.HI R0, RZ, 0x1, R0 ;  /* 0x00000001ff003819 */ /* 0x000fc80000011400 */
[----:B------:R-:W-:Y:S01]  /*0b30*/  @P3 ISETP.NE.AND P4, PT, R0, R7, PT ;  /* 0x000000070000320c */ /* 0x000fe20003f85270 */
[----:B------:R-:W-:Y:S01]  /*0b40*/  IMAD.MOV.U32 R0, RZ, RZ, 0x1 ;  /* 0x00000001ff007424 */ /* 0x000fe200078e00ff */
[----:B------:R-:W-:Y:S02]  /*0b50*/  SEL R7, RZ, 0x1, !P0 ;  /* 0x00000001ff077807 */ /* 0x000fe40004000000 */
[----:B------:R-:W-:Y:S01]  /*0b60*/  @P3 SEL R0, RZ, 0x1, P4 ;  /* 0x00000001ff003807 */ /* 0x000fe20002000000 */
[----:B------:R1:W0:Y:S01]  /*0b70*/  @!UP1 SYNCS.EXCH.64 URZ, [UR10+0x1a8], UR6 ;  /* 0x0001a8060a3f95b2 */ /* 0x0002220008000100 */
[----:B------:R-:W-:Y:S02]  /*0b80*/  NOP ;  /* 0x0000000000007918 */ /* 0x000fe40000000000 */
[----:B------:R-:W-:-:S05]  /*0b90*/  LOP3.LUT R0, R0, R7, RZ, 0xc0, !PT ;  /* 0x0000000700007212 */ /* 0x000fca00078ec0ff */
[----:B------:R1:W-:Y:S01]  /*0ba0*/  STL [R1+0x38], R0 ;  /* 0x0000380001007387 */ /* 0x0003e20000100800 */
[----:B------:R1:W2:Y:S01]  /*0bb0*/  @!UP2 SYNCS.EXCH.64 URZ, [UR11+0x180], UR8 ;  /* 0x000180080b3fa5b2 */ /* 0x0002a20008000100 */
[----:B------:R1:W4:Y:S01]  /*0bc0*/  @!UP3 SYNCS.EXCH.64 URZ, [UR11+0x188], UR8 ;  /* 0x000188080b3fb5b2 */ /* 0x0003220008000100 */
[----:B------:R1:W0:Y:S01]  /*0bd0*/  @!UP4 SYNCS.EXCH.64 URZ, [UR11+0x190], UR8 ;  /* 0x000190080b3fc5b2 */ /* 0x0002220008000100 */
[----:B------:R1:W0:Y:S01]  /*0be0*/  @!UP5 SYNCS.EXCH.64 URZ, [UR11+0x198], UR8 ;  /* 0x000198080b3fd5b2 */ /* 0x0002220008000100 */
[----:B------:R-:W-:Y:S01]  /*0bf0*/  NOP ;  /* 0x0000000000007918 */ /* 0x000fe20000000000 */
[----:B---3--:R-:W-:Y:S05]  /*0c00*/  @!P1 BRA `(.L_x_4) ;  /* 0x0000000000089947 */ /* 0x008fea0003800000 */
[----:B0-2-4-:R-:W-:Y:S01]  /*0c10*/  UCGABAR_ARV ;  /* 0x00000000000079c7 */ /* 0x015fe20008000000 */
[----:B------:R-:W-:Y:S05]  /*0c20*/  BRA `(.L_x_5) ;  /* 0x0000000000047947 */ /* 0x000fea0003800000 */
.L_x_4:
[----:B0-2-4-:R-:W-:Y:S01]  /*0c30*/  NOP ;  /* 0x0000000000007918 */ /* 0x015fe20000000000 */
.L_x_5:
[----:B-1----:R-:W-:Y:S01]  /*0c40*/  ULDC.64 UR6, c[0x0][0x598] ;  /* 0x0001660000067ab9 */ /* 0x002fe20000000a00 */
[----:B------:R-:W-:Y:S01]  /*0c50*/  ULDC.64 UR32, c[0x0][0x208] ;  /* 0x0000820000207ab9 */ /* 0x000fe20000000a00 */
[----:B------:R-:W-:-:S04]  /*0c60*/  ISETP.NE.U32.AND P0, PT, RZ, UR6, PT ;  /* 0x00000006ff007c0c */ /* 0x000fc8000bf05070 */
[----:B------:R-:W-:-:S13]  /*0c70*/  ISETP.NE.AND.EX P0, PT, RZ, UR7, PT, P0 ;  /* 0x00000007ff007c0c */ /* 0x000fda000bf05300 */
[----:B------:R-:W-:Y:S05]  /*0c80*/  @!P0 BRA `(.L_x_6) ;  /* 0x0000000000208947 */ /* 0x000fea0003800000 */
[----:B------:R-:W0:Y:S02]  /*0c90*/  LDC.64 R6, c[0x0][0x598] ;  /* 0x00016600ff067b82 */ /* 0x000e240000000a00 */
[----:B0-----:R-:W2:Y:S02]  /*0ca0*/  LDG.E.64 R6, desc[UR32][R6.64] ;  /* 0x0000002006067981 */ /* 0x001ea4000c1e1b00 */
[----:B--2---:R-:W-:-:S04]  /*0cb0*/  ISETP.NE.U32.AND P0, PT, R6, RZ, PT ;  /* 0x000000ff0600720c */ /* 0x004fc80003f05070 */
[----:B------:R-:W-:-:S13]  /*0cc0*/  ISETP.NE.AND.EX P0, PT, R7, RZ, PT, P0 ;  /* 0x000000ff0700720c */ /* 0x000fda0003f05300 */
[----:B------:R-:W-:Y:S05]  /*0cd0*/  @!P0 BRA `(.L_x_6) ;  /* 0x00000000000c8947 */ /* 0x000fea0003800000 */
[----:B------:R-:W2:Y:S02]  /*0ce0*/  LD.E R6, desc[UR32][R6.64] ;  /* 0x0000002006067980 */ /* 0x000ea4000c101900 */
[----:B--2---:R-:W-:Y:S01]  /*0cf0*/  R2UR UR24, R6 ;  /* 0x00000000061872ca */ /* 0x004fe200000e0000 */
[----:B------:R-:W-:-:S14]  /*0d00*/  BRA `(.L_x_7) ;  /* 0x0000000000247947 */ /* 0x000fdc0003800000 */
.L_x_6:
[----:B------:R-:W-:Y:S02]  /*0d10*/  ULDC.64 UR6, c[0x0][0x588] ;  /* 0x0001620000067ab9 */ /* 0x000fe40000000a00 */
[----:B------:R-:W-:-:S04]  /*0d20*/  ISETP.NE.U32.AND P0, PT, RZ, UR6, PT ;  /* 0x00000006ff007c0c */ /* 0x000fc8000bf05070 */
[----:B------:R-:W-:-:S13]  /*0d30*/  ISETP.NE.AND.EX P0, PT, RZ, UR7, PT, P0 ;  /* 0x00000007ff007c0c */ /* 0x000fda000bf05300 */
[----:B------:R-:W-:Y:S05]  /*0d40*/  @!P0 BRA `(.L_x_8) ;  /* 0x0000000000108947 */ /* 0x000fea0003800000 */
[----:B------:R-:W0:Y:S02]  /*0d50*/  LDC.64 R6, c[0x0][0x588] ;  /* 0x00016200ff067b82 */ /* 0x000e240000000a00 */
[----:B0-----:R-:W2:Y:S02]  /*0d60*/  LDG.E R6, desc[UR32][R6.64] ;  /* 0x0000002006067981 */ /* 0x001ea4000c1e1900 */
[----:B--2---:R-:W-:Y:S01]  /*0d70*/  R2UR UR24, R6 ;  /* 0x00000000061872ca */ /* 0x004fe200000e0000 */
[----:B------:R-:W-:-:S14]  /*0d80*/  BRA `(.L_x_7) ;  /* 0x0000000000047947 */ /* 0x000fdc0003800000 */
.L_x_8:
[----:B------:R-:W-:-:S05]  /*0d90*/  ULDC UR24, c[0x0][0x580] ;  /* 0x0001600000187ab9 */ /* 0x000fca0000000800 */
.L_x_7:
[----:B------:R-:W-:Y:S02]  /*0da0*/  ULDC.64 UR6, c[0x0][0x5a0] ;  /* 0x0001680000067ab9 */ /* 0x000fe40000000a00 */
        /* <DEDUP_REMOVED lines=11> */
.L_x_9:
        /* <DEDUP_REMOVED lines=8> */
.L_x_11:
[----:B------:R-:W-:-:S05]  /*0ee0*/  ULDC UR19, c[0x0][0x584] ;  /* 0x0001610000137ab9 */ /* 0x000fca0000000800 */
.L_x_10:
[----:B------:R-:W0:Y:S01]  /*0ef0*/  LDC R0, c[0x0][0x65c] ;  /* 0x00019700ff007b82 */ /* 0x000e220000000800 */
[----:B------:R-:W-:Y:S01]  /*0f00*/  IMAD.U32 R6, RZ, RZ, UR20 ;  /* 0x00000014ff067e24 */ /* 0x000fe2000f8e00ff */
[----:B------:R-:W-:Y:S01]  /*0f10*/  UISETP.NE.AND UP0, UPT, UR16, 0x2, UPT ;  /* 0x000000021000788c */ /* 0x000fe2000bf05270 */
[----:B------:R-:W-:Y:S01]  /*0f20*/  IMAD.MOV.U32 R7, RZ, RZ, RZ ;  /* 0x000000ffff077224 */ /* 0x000fe200078e00ff */
[----:B------:R-:W-:Y:S01]  /*0f30*/  ULDC UR8, c[0x0][0x28c] ;  /* 0x0000a30000087ab9 */ /* 0x000fe20000000800 */
[----:B------:R-:W-:Y:S01]  /*0f40*/  UMOV UR18, URZ ;  /* 0x0000003f00127c82 */ /* 0x000fe20008000000 */
[----:B------:R-:W-:Y:S02]  /*0f50*/  UIADD3 UR8, UR8, 0x1f, URZ ;  /* 0x0000001f08087890 */ /* 0x000fe4000fffe03f */
[----:B------:R-:W-:Y:S01]  /*0f60*/  PLOP3.LUT P0, PT, PT, PT, UP0, 0x80, 0x0 ;  /* 0x000000000000781c */ /* 0x000fe20003f0f008 */
[----:B------:R-:W-:Y:S01]  /*0f70*/  UMOV UR17, URZ ;  /* 0x0000003f00117c82 */ /* 0x000fe20008000000 */
[----:B------:R-:W-:Y:S01]  /*0f80*/  USHF.R.S32.HI UR9, URZ, 0x1f, UR8 ;  /* 0x0000001f3f097899 */ /* 0x000fe20008011408 */
[----:B------:R-:W-:-:S03]  /*0f90*/  ULDC.64 UR10, c[0x0][0x650] ;  /* 0x00019400000a7ab9 */ /* 0x000fc60000000a00 */
[----:B------:R-:W-:Y:S01]  /*0fa0*/  ULEA.HI UR9, UR9, UR8, URZ, 0x5 ;  /* 0x0000000809097291 */ /* 0x000fe2000f8f283f */
[----:B0-----:R-:W-:-:S13]  /*0fb0*/  ISETP.NE.AND P3, PT, R0, 0x1, PT ;  /* 0x000000010000780c */ /* 0x001fda0003f65270 */
[----:B------:R-:W0:Y:S01]  /*0fc0*/  @P3 LDC R9, c[0x0][0x10] ;  /* 0x00000400ff093b82 */ /* 0x000e220000000800 */
[----:B------:R-:W-:-:S07]  /*0fd0*/  @P3 IMAD.MOV.U32 R5, RZ, RZ, RZ ;  /* 0x000000ffff053224 */ /* 0x000fce00078e00ff */
[----:B------:R-:W1:Y:S01]  /*0fe0*/  @!P3 LDC R11, c[0x0][0xc] ;  /* 0x00000300ff0bbb82 */ /* 0x000e620000000800 */
[----:B------:R-:W-:Y:S01]  /*0ff0*/  ULDC UR6, c[0x0][0xc] ;  /* 0x0000030000067ab9 */ /* 0x000fe20000000800 */
[----:B------:R-:W-:Y:S01]  /*1000*/  ULDC UR7, c[0x0][0x10] ;  /* 0x0000040000077ab9 */ /* 0x000fe20000000800 */
[----:B------:R-:W-:Y:S01]  /*1010*/  ULDC UR8, c[0x0][0x14] ;  /* 0x0000050000087ab9 */ /* 0x000fe20000000800 */
[----:B------:R-:W-:-:S04]  /*1020*/  UIMAD.WIDE.U32 UR6, UR6, UR7, URZ ;  /* 0x00000007060672a5 */ /* 0x000fc8000f8e003f */
[----:B------:R-:W-:Y:S02]  /*1030*/  UIMAD.WIDE.U32 UR26, UR6, UR8, URZ ;  /* 0x00000008061a72a5 */ /* 0x000fe4000f8e003f */
[----:B------:R-:W-:Y:S02]  /*1040*/  UIMAD UR7, UR7, UR8, URZ ;  /* 0x00000008070772a4 */ /* 0x000fe4000f8e023f */
[----:B------:R-:W-:Y:S02]  /*1050*/  USHF.R.S32.HI UR6, URZ, 0x5, UR9 ;  /* 0x000000053f067899 */ /* 0x000fe40008011409 */
[----:B------:R-:W-:Y:S01]  /*1060*/  UIADD3 UR7, UR27, UR7, URZ ;  /* 0x000000071b077290 */ /* 0x000fe2000fffe03f */
[----:B0-----:R-:W-:-:S04]  /*1070*/  @P3 IMAD.WIDE.U32 R8, R9, UR20, R4 ;  /* 0x0000001409083c25 */ /* 0x001fc8000f8e0004 */
[----:B------:R-:W-:Y:S02]  /*1080*/  @P3 IMAD.MOV.U32 R13, RZ, RZ, R8 ;  /* 0x000000ffff0d3224 */ /* 0x000fe400078e0008 */
[----:B-1----:R-:W-:-:S04]  /*1090*/  @!P3 IMAD.WIDE.U32 R6, R4, R11, R6 ;  /* 0x0000000b0406b225 */ /* 0x002fc800078e0006 */
[----:B------:R-:W-:Y:S02]  /*10a0*/  @P3 IMAD.MOV.U32 R11, RZ, RZ, RZ ;  /* 0x000000ffff0b3224 */ /* 0x000fe400078e00ff */
[----:B------:R-:W-:Y:S02]  /*10b0*/  @!P3 IMAD.MOV.U32 R13, RZ, RZ, R6 ;  /* 0x000000ffff0db224 */ /* 0x000fe400078e0006 */
[----:B------:R-:W-:Y:S02]  /*10c0*/  @P3 IMAD.IADD R10, R9, 0x1, R11 ;  /* 0x00000001090a3824 */ /* 0x000fe400078e020b */
[----:B------:R-:W-:Y:S01]  /*10d0*/  @!P3 IMAD.MOV.U32 R10, RZ, RZ, R7 ;  /* 0x000000ffff0ab224 */ /* 0x000fe200078e0007 */
[----:B------:R0:W-:Y:S01]  /*10e0*/  STL [R1+0x48], R13 ;  /* 0x0000480d01007387 */ /* 0x0001e20000100800 */
[----:B------:R-:W-:Y:S02]  /*10f0*/  IMAD.MOV.U32 R17, RZ, RZ, R13 ;  /* 0x000000ffff117224 */ /* 0x000fe400078e000d */
[----:B------:R-:W-:Y:S01]  /*1100*/  IMAD.MOV.U32 R22, RZ, RZ, R10 ;  /* 0x000000ffff167224 */ /* 0x000fe200078e000a */
[----:B------:R0:W-:Y:S01]  /*1110*/  STL [R1+0x44], R10 ;  /* 0x0000440a01007387 */ /* 0x0001e20000100800 */
[----:B------:R-:W-:Y:S05]  /*1120*/  @P0 BRA `(.L_x_12) ;  /* 0x0000000000280947 */ /* 0x000fea0003800000 */
[----:B------:R-:W-:Y:S01]  /*1130*/  IADD3 R17, P0, R17, UR26, RZ ;  /* 0x0000001a11117c10 */ /* 0x000fe2000ff1e0ff */
[----:B------:R-:W-:Y:S02]  /*1140*/  UISETP.GE.U32.AND UP0, UPT, UR6, 0x17, UPT ;  /* 0x000000170600788c */ /* 0x000fe4000bf06070 */
[----:B------:R-:W-:Y:S01]  /*1150*/  UIMAD.WIDE.U32 UR8, UR6, -0x4de9bd37, URZ ;  /* 0xb21642c9060878a5 */ /* 0x000fe2000f8e003f */
[----:B------:R-:W-:Y:S01]  /*1160*/  IADD3.X R22, R22, UR7, RZ, P0, !PT ;  /* 0x0000000716167c10 */ /* 0x000fe200087fe4ff */
[----:B------:R1:W-:Y:S01]  /*1170*/  STL [R1+0x48], R17 ;  /* 0x0000481101007387 */ /* 0x0003e20000100800 */
[----:B------:R-:W-:Y:S01]  /*1180*/  UMOV UR17, URZ ;  /* 0x0000003f00117c82 */ /* 0x000fe20008000000 */
[----:B------:R-:W-:Y:S02]  /*1190*/  USHF.R.U32.HI UR8, URZ, 0x4, UR9 ;  /* 0x000000043f087899 */ /* 0x000fe40008011609 */
[----:B------:R1:W-:Y:S02]  /*11a0*/  STL [R1+0x44], R22 ;  /* 0x0000441601007387 */ /* 0x0003e40000100800 */
[----:B------:R-:W-:-:S02]  /*11b0*/  UIMAD UR18, UR8, -0x17, UR6 ;  /* 0xffffffe9081278a4 */ /* 0x000fc4000f8e0206 */
[----:B------:R-:W-:-:S12]  /*11c0*/  @UP0 ULOP3.LUT UR17, UR8, 0x1, URZ, 0xc0, !UPT ;  /* 0x0000000108110892 */ /* 0x000fd8000f8ec03f */
.L_x_12:
[----:B------:R-:W-:Y:S01]  /*11d0*/  IMAD.MOV.U32 R8, RZ, RZ, -0x1 ;  /* 0xffffffffff087424 */ /* 0x000fe200078e00ff */
[----:B------:R-:W-:Y:S01]  /*11e0*/  ISETP.GE.U32.AND P0, PT, R17, UR10, PT ;  /* 0x0000000a11007c0c */ /* 0x000fe2000bf06070 */
[----:B------:R-:W-:Y:S01]  /*11f0*/  IMAD.MOV.U32 R6, RZ, RZ, -0x1 ;  /* 0xffffffffff067424 */ /* 0x000fe200078e00ff */
[----:B------:R-:W-:Y:S01]  /*1200*/  PRMT R0, RZ, 0x7610, R0 ;  /* 0x00007610ff007816 */ /* 0x000fe20000000000 */
[----:B------:R-:W-:Y:S01]  /*1210*/  IMAD.MOV.U32 R7, RZ, RZ, -0x1 ;  /* 0xffffffffff077424 */ /* 0x000fe200078e00ff */
[----:B------:R2:W-:Y:S01]  /*1220*/  STL [R1+0x4c], R8 ;  /* 0x00004c0801007387 */ /* 0x0005e20000100800 */
[----:B------:R-:W-:-:S03]  /*1230*/  ISETP.GE.U32.AND.EX P0, PT, R22, UR11, PT, P0 ;  /* 0x0000000b16007c0c */ /* 0x000fc6000bf06100 */
[----:B------:R2:W-:Y:S04]  /*1240*/  STL [R1+0x3c], R6 ;  /* 0x00003c0601007387 */ /* 0x0005e80000100800 */
[----:B------:R2:W-:Y:S06]  /*1250*/  STL [R1+0x50], R7 ;  /* 0x0000500701007387 */ /* 0x0005ec0000100800 */
[----:B------:R-:W-:Y:S05]  /*1260*/  @P0 BRA `(.L_x_13) ;  /* 0x0000000400380947 */ /* 0x000fea0003800000 */
[----:B------:R-:W3:Y:S01]  /*1270*/  LDC.64 R18, c[0x0][0x628] ;  /* 0x00018a00ff127b82 */ /* 0x000ee20000000a00 */
[----:B--2---:R-:W-:Y:S02]  /*1280*/  IMAD.MOV.U32 R6, RZ, RZ, R17 ;  /* 0x000000ffff067224 */ /* 0x004fe400078e0011 */
[----:B------:R-:W-:-:S05]  /*1290*/  IMAD.MOV.U32 R7, RZ, RZ, R22 ;  /* 0x000000ffff077224 */ /* 0x000fca00078e0016 */
[----:B------:R-:W2:Y:S08]  /*12a0*/  LDC R0, c[0x0][0x630] ;  /* 0x00018c00ff007b82 */ /* 0x000eb00000000800 */
[----:B------:R-:W4:Y:S01]  /*12b0*/  LDC.64 R20, c[0x0][0x620] ;  /* 0x00018800ff147b82 */ /* 0x000f220000000a00 */
[----:B---3--:R-:W-:-:S04]  /*12c0*/  ISETP.NE.U32.AND P0, PT, R18, RZ, PT ;  /* 0x000000ff1200720c */ /* 0x008fc80003f05070 */
[----:B------:R-:W-:-:S13]  /*12d0*/  ISETP.NE.AND.EX P0, PT, R19, RZ, PT, P0 ;  /* 0x000000ff1300720c */ /* 0x000fda0003f05300 */
[----:B--2-4-:R-:W-:Y:S05]  /*12e0*/  @!P0 BRA `(.L_x_14) ;  /* 0x0000000000288947 */ /* 0x014fea0003800000 */
[----:B------:R-:W2:Y:S02]  /*12f0*/  LDC R11, c[0x0][0x634] ;  /* 0x00018d00ff0b7b82 */ /* 0x000ea40000000800 */
[----:B--2---:R-:W-:-:S05]  /*1300*/  IADD3 R11, P0, R17, R11, RZ ;  /* 0x0000000b110b7210 */ /* 0x004fca0007f1e0ff */
[----:B0-----:R-:W-:-:S04]  /*1310*/  IMAD.X R13, RZ, RZ, R22, P0 ;  /* 0x000000ffff0d7224 */ /* 0x001fc800000e0616 */
[----:B------:R-:W-:-:S04]  /*1320*/  IMAD.WIDE.U32 R6, R13, R18, RZ ;  /* 0x000000120d067225 */ /* 0x000fc800078e00ff */
[----:B------:R-:W-:-:S04]  /*1330*/  IMAD.WIDE.U32 R8, P0, R11, R19, R6 ;  /* 0x000000130b087225 */ /* 0x000fc80007800006 */
[----:B------:R-:W-:-:S04]  /*1340*/  IMAD.WIDE.U32 R6, R11, R18, RZ ;  /* 0x000000120b067225 */ /* 0x000fc800078e00ff */
[----:B------:R-:W-:Y:S01]  /*1350*/  IMAD.X R11, RZ, RZ, RZ, P0 ;  /* 0x000000ffff0b7224 */ /* 0x000fe200000e06ff */
[----:B------:R-:W-:Y:S01]  /*1360*/  IADD3 RZ, P0, R7, R8, RZ ;  /* 0x0000000807ff7210 */ /* 0x000fe20007f1e0ff */
[----:B------:R-:W-:-:S04]  /*1370*/  IMAD.MOV.U32 R10, RZ, RZ, R9 ;  /* 0x000000ffff0a7224 */ /* 0x000fc800078e0009 */
[----:B------:R-:W-:-:S08]  /*1380*/  IMAD.WIDE.U32.X R6, R13, R19, R10, P0 ;  /* 0x000000130d067225 */ /* 0x000fd000000e040a */
.L_x_14:
[-CC-:B------:R-:W-:Y:S01]  /*1390*/  SHF.R.U64 R27, R6, R0.reuse, R7.reuse ;  /* 0x00000000061b7219 */ /* 0x180fe20000001207 */
[----:B------:R-:W2:Y:S01]  /*13a0*/  LDC.64 R24, c[0x0][0x640] ;  /* 0x00019000ff187b82 */ /* 0x000ea20000000a00 */
[----:B------:R-:W-:Y:S01]  /*13b0*/  SHF.R.U32.HI R0, RZ, R0, R7 ;  /* 0x00000000ff007219 */ /* 0x000fe20000011607 */
[----:B------:R-:W-:Y:S01]  /*13c0*/  IMAD.MOV.U32 R6, RZ, RZ, R17 ;  /* 0x000000ffff067224 */ /* 0x000fe200078e0011 */
[----:B------:R-:W-:-:S05]  /*13d0*/  IADD3 R9, P0, RZ, -R27, RZ ;  /* 0x8000001bff097210 */ /* 0x000fca0007f1e0ff */
[----:B------:R-:W3:Y:S01]  /*13e0*/  LDC R8, c[0x0][0x618] ;  /* 0x00018600ff087b82 */ /* 0x000ee20000000800 */
[----:B------:R-:W-:-:S04]  /*13f0*/  IMAD.X R7, RZ, RZ, ~R0, P0 ;  /* 0x000000ffff077224 */ /* 0x000fc800000e0e00 */
[-C--:B------:R-:W-:Y:S02]  /*1400*/  IMAD R0, R7, R20.reuse, RZ ;  /* 0x0000001407007224 */ /* 0x080fe400078e02ff */
[----:B------:R-:W-:Y:S01]  /*1410*/  IMAD.MOV.U32 R7, RZ, RZ, R22 ;  /* 0x000000ffff077224 */ /* 0x000fe200078e0016 */
[----:B------:R-:W4:Y:S01]  /*1420*/  LDC R11, c[0x0][0x608] ;  /* 0x00018200ff0b7b82 */ /* 0x000f220000000800 */
[----:B-1----:R-:W-:Y:S02]  /*1430*/  IMAD.MOV.U32 R22, RZ, RZ, 0x1 ;  /* 0x00000001ff167424 */ /* 0x002fe400078e00ff */
[----:B------:R-:W-:-:S04]  /*1440*/  IMAD.WIDE.U32 R6, R9, R20, R6 ;  /* 0x0000001409067225 */ /* 0x000fc800078e0006 */
[----:B------:R-:W-:Y:S01]  /*1450*/  IMAD R9, R9, R21, R0 ;  /* 0x0000001509097224 */ /* 0x000fe200078e0200 */
[----:B------:R-:W1:Y:S01]  /*1460*/  LDC R23, c[0x0][0x658] ;  /* 0x00019600ff177b82 */ /* 0x000e620000000800 */
[----:B--2---:R-:W-:Y:S01]  /*1470*/  ISETP.NE.U32.AND P0, PT, R24, RZ, PT ;  /* 0x000000ff1800720c */ /* 0x004fe20003f05070 */
[----:B------:R-:W-:Y:S02]  /*1480*/  IMAD.MOV.U32 R0, RZ, RZ, -0x1 ;  /* 0xffffffffff007424 */ /* 0x000fe400078e00ff */
[----:B------:R-:W-:Y:S01]  /*1490*/  IMAD.IADD R7, R7, 0x1, R9 ;  /* 0x0000000107077824 */ /* 0x000fe200078e0209 */
[----:B------:R-:W-:-:S03]  /*14a0*/  ISETP.NE.AND.EX P0, PT, R25, RZ, PT, P0 ;  /* 0x000000ff1900720c */ /* 0x000fc60003f05300 */
[----:B------:R-:W2:Y:S01]  /*14b0*/  LDC R21, c[0x0][0x600] ;  /* 0x00018000ff157b82 */ /* 0x000ea20000000800 */
[-CC-:B---3--:R-:W-:Y:S02]  /*14c0*/  SHF.R.U64 R19, R6, R8.reuse, R7.reuse ;  /* 0x0000000806137219 */ /* 0x188fe40000001207 */
[----:B------:R-:W-:-:S05]  /*14d0*/  SHF.R.U32.HI R6, RZ, R8, R7 ;  /* 0x00000008ff067219 */ /* 0x000fca0000011607 */
[----:B------:R-:W3:Y:S01]  /*14e0*/  LDC R18, c[0x0][0x648] ;  /* 0x00019200ff127b82 */ /* 0x000ee20000000800 */
[-CC-:B----4-:R-:W-:Y:S02]  /*14f0*/  SHF.R.U64 R28, R19, R11.reuse, R6.reuse ;  /* 0x0000000b131c7219 */ /* 0x190fe40000001206 */
[----:B------:R-:W-:-:S05]  /*1500*/  SHF.R.U32.HI R6, RZ, R11, R6 ;  /* 0x0000000bff067219 */ /* 0x000fca0000011606 */
[----:B------:R-:W4:Y:S01]  /*1510*/  LDC R20, c[0x0][0x638] ;  /* 0x00018e00ff147b82 */ /* 0x000f220000000800 */
[-CC-:B-1----:R-:W-:Y:S02]  /*1520*/  SHF.R.U64 R30, R28, R23.reuse, R6.reuse ;  /* 0x000000171c1e7219 */ /* 0x182fe40000001206 */
[-C--:B------:R-:W-:Y:S02]  /*1530*/  SHF.L.U32 R0, R0, R23.reuse, RZ ;  /* 0x0000001700007219 */ /* 0x080fe400000006ff */
[----:B------:R-:W-:Y:S01]  /*1540*/  SHF.R.U32.HI R7, RZ, R23, R6 ;  /* 0x00000017ff077219 */ /* 0x000fe20000011606 */
[----:B------:R-:W-:Y:S01]  /*1550*/  IMAD.MOV.U32 R6, RZ, RZ, R30 ;  /* 0x000000ffff067224 */ /* 0x000fe200078e001e */
[----:B0-----:R-:W-:Y:S01]  /*1560*/  LOP3.LUT R13, RZ, R0, RZ, 0x33, !PT ;  /* 0x00000000ff0d7212 */ /* 0x001fe200078e33ff */
[----:B------:R-:W0:Y:S01]  /*1570*/  LDC R26, c[0x0][0x610] ;  /* 0x00018400ff1a7b82 */ /* 0x000e220000000800 */
[----:B------:R-:W-:Y:S05]  /*1580*/  @!P0 BRA `(.L_x_15) ;  /* 0x0000000000288947 */ /* 0x000fea0003800000 */
[----:B------:R-:W1:Y:S02]  /*1590*/  LDC R11, c[0x0][0x64c] ;  /* 0x00019300ff0b7b82 */ /* 0x000e640000000800 */
[----:B-1----:R-:W-:-:S05]  /*15a0*/  IADD3 R11, P0, R30, R11, RZ ;  /* 0x0000000b1e0b7210 */ /* 0x002fca0007f1e0ff */
[----:B------:R-:W-:-:S04]  /*15b0*/  IMAD.X R17, RZ, RZ, R7, P0 ;  /* 0x000000ffff117224 */ /* 0x000fc800000e0607 */
[----:B------:R-:W-:-:S04]  /*15c0*/  IMAD.WIDE.U32 R6, R17, R24, RZ ;  /* 0x0000001811067225 */ /* 0x000fc800078e00ff */
[----:B------:R-:W-:-:S04]  /*15d0*/  IMAD.WIDE.U32 R8, P0, R11, R25, R6 ;  /* 0x000000190b087225 */ /* 0x000fc80007800006 */
[----:B------:R-:W-:-:S04]  /*15e0*/  IMAD.WIDE.U32 R6, R11, R24, RZ ;  /* 0x000000180b067225 */ /* 0x000fc800078e00ff */
[----:B------:R-:W-:Y:S01]  /*15f0*/  IMAD.X R11, RZ, RZ, RZ, P0 ;  /* 0x000000ffff0b7224 */ /* 0x000fe200000e06ff */
[----:B------:R-:W-:Y:S01]  /*1600*/  IADD3 RZ, P0, R7, R8, RZ ;  /* 0x0000000807ff7210 */ /* 0x000fe20007f1e0ff */
[----:B------:R-:W-:-:S04]  /*1610*/  IMAD.MOV.U32 R10, RZ, RZ, R9 ;  /* 0x000000ffff0a7224 */ /* 0x000fc800078e0009 */
[----:B------:R-:W-:-:S08]  /*1620*/  IMAD.WIDE.U32.X R6, R17, R25, R10, P0 ;  /* 0x0000001911067225 */ /* 0x000fd000000e040a */
.L_x_15:
[----:B---3--:R-:W-:Y:S01]  /*1630*/  SHF.R.U64 R5, R6, R18, R7 ;  /* 0x0000001206057219 */ /* 0x008fe20000001207 */
[----:B--2---:R-:W-:Y:S01]  /*1640*/  VIADD R6, R21, 0xffffffff ;  /* 0xffffffff15067836 */ /* 0x004fe20000000000 */
[----:B------:R-:W-:Y:S01]  /*1650*/  SHF.L.U32 R0, R22, R23, RZ ;  /* 0x0000001716007219 */ /* 0x000fe200000006ff */
[----:B------:R-:W-:Y:S01]  /*1660*/  @P3 IMAD R14, R15, R16, R4 ;  /* 0x000000100f0e3224 */ /* 0x000fe200078e0204 */
[----:B------:R-:W-:Y:S01]  /*1670*/  LOP3.LUT R13, R28, R13, RZ, 0xc0, !PT ;  /* 0x0000000d1c0d7212 */ /* 0x000fe200078ec0ff */
[----:B------:R-:W-:-:S04]  /*1680*/  IMAD.MOV R7, RZ, RZ, -R5 ;  /* 0x000000ffff077224 */ /* 0x000fc800078e0a05 */
[----:B------:R-:W-:Y:S01]  /*1690*/  IMAD R13, R0, R5, R13 ;  /* 0x00000005000d7224 */ /* 0x000fe200078e020d */
[----:B------:R-:W-:Y:S01]  /*16a0*/  LOP3.LUT R5, R19, R6, RZ, 0xc0, !PT ;  /* 0x0000000613057212 */ /* 0x000fe200078ec0ff */
[----:B----4-:R-:W-:Y:S02]  /*16b0*/  IMAD R0, R7, R20, R30 ;  /* 0x0000001407007224 */ /* 0x010fe400078e021e */
[----:B------:R-:W-:Y:S02]  /*16c0*/  IMAD.MOV.U32 R6, RZ, RZ, 0x1 ;  /* 0x00000001ff067424 */ /* 0x000fe400078e00ff */
[----:B0-----:R-:W-:Y:S02]  /*16d0*/  IMAD R4, R13, R26, R14 ;  /* 0x0000001a0d047224 */ /* 0x001fe400078e020e */
[----:B------:R-:W-:Y:S01]  /*16e0*/  IMAD R5, R0, R21, R5 ;  /* 0x0000001500057224 */ /* 0x000fe200078e0205 */
[----:B------:R-:W-:-:S04]  /*16f0*/  PRMT R0, R6, 0x7610, R0 ;  /* 0x0000761006007816 */ /* 0x000fc80000000000 */
[----:B------:R-:W-:Y:S02]  /*1700*/  SEL R6, R5, R4, !P3 ;  /* 0x0000000405067207 */ /* 0x000fe40005800000 */
[----:B------:R-:W-:-:S03]  /*1710*/  SEL R4, R4, R5, !P3 ;  /* 0x0000000504047207 */ /* 0x000fc60005800000 */
[----:B------:R3:W-:Y:S04]  /*1720*/  STL [R1+0x50], R6 ;  /* 0x0000500601007387 */ /* 0x0007e80000100800 */
[----:B------:R3:W-:Y:S04]  /*1730*/  STL [R1+0x3c], R27 ;  /* 0x00003c1b01007387 */ /* 0x0007e80000100800 */
[----:B------:R3:W-:Y:S02]  /*1740*/  STL [R1+0x4c], R4 ;  /* 0x00004c0401007387 */ /* 0x0007e40000100800 */
.L_x_13:
[----:B------:R-:W-:Y:S05]  /*1750*/  @!P1 BRA `(.L_x_16) ;  /* 0x00000000000c9947 */ /* 0x000fea0003800000 */
[----:B------:R-:W-:Y:S01]  /*1760*/  UCGABAR_WAIT ;  /* 0x0000000000007dc7 */ /* 0x000fe20008000000 */
[----:B------:R-:W-:Y:S01]  /*1770*/  CCTL.IVALL ;  /* 0x00000000ff00798f */ /* 0x000fe20002000000 */
[----:B------:R-:W-:Y:S05]  /*1780*/  BRA `(.L_x_17) ;  /* 0x0000000000047947 */ /* 0x000fea0003800000 */
.L_x_16:
[----:B------:R-:W-:Y:S06]  /*1790*/  BAR.SYNC.DEFER_BLOCKING 0x0 ;  /* 0x0000000000007b1d */ /* 0x000fec0000010000 */
.L_x_17:
[----:B------:R-:W-:Y:S05]  /*17a0*/  @!P2 BRA `(.L_x_18) ;  /* 0x000000d40028a947 */ /* 0x000fea0003800000 */
[----:B------:R-:W-:-:S06]  /*17b0*/  UISETP.GT.U32.AND UP0, UPT, UR15, 0x1, UPT ;  /* 0x000000010f00788c */ /* 0x000fcc000bf04070 */
[----:B------:R-:W-:-:S13]  /*17c0*/  PLOP3.LUT P0, PT, PT, PT, UP0, 0x80, 0x0 ;  /* 0x000000000000781c */ /* 0x000fda0003f0f008 */
[----:B------:R-:W-:Y:S05]  /*17d0*/  @P0 EXIT ;  /* 0x000000000000094d */ /* 0x000fea0003800000 */
.L_x_19:
[----:B------:R-:W-:-:S08]  /*17e0*/  NOP ;  /* 0x0000000000007918 */ /* 0x000fd00000000000 */
[----:B------:R-:W4:Y:S02]  /*17f0*/  USETMAXREG.TRY_ALLOC.CTAPOOL UP0, 0xe8 ;  /* 0x000000e8000079c8 */ /* 0x000f240008000600 */
[----:B----4-:R-:W-:-:S13]  /*1800*/  PLOP3.LUT P0, PT, PT, PT, UP0, 0x80, 0x0 ;  /* 0x000000000000781c */ /* 0x010fda0003f0f008 */
[----:B------:R-:W-:Y:S05]  /*1810*/  @!P0 BRA `(.L_x_19) ;  /* 0xfffffffc00f08947 */ /* 0x000fea000383ffff */
[----:B------:R-:W-:-:S13]  /*1820*/  LOP3.LUT P0, RZ, R0, 0xff, RZ, 0xc0, !PT ;  /* 0x000000ff00ff7812 */ /* 0x000fda000780c0ff */
[----:B------:R-:W-:Y:S05]  /*1830*/  @!P0 EXIT ;  /* 0x000000000000894d */ /* 0x000fea0003800000 */
[----:B------:R-:W4:Y:S01]  /*1840*/  S2UR UR4, SR_CgaCtaId ;  /* 0x00000000000479c3 */ /* 0x000f220000008800 */
[CC--:B------:R-:W-:Y:S01]  /*1850*/  LEA.HI R0, R12.reuse, R3.reuse, RZ, 0x2 ;  /* 0x000000030c007211 */ /* 0x0c0fe200078f10ff */
[----:B------:R-:W-:Y:S01]  /*1860*/  UIADD3 UR11, UR14, -0x1, URZ ;  /* 0xffffffff0e0b7890 */ /* 0x000fe2000fffe03f */
[----:B------:R-:W-:Y:S01]  /*1870*/  LEA.HI R3, R12, R3, RZ, 0x5 ;  /* 0x000000030c037211 */ /* 0x000fe200078f28ff */
[----:B------:R-:W-:Y:S01]  /*1880*/  UMOV UR10, 0x400 ;  /* 0x00000400000a7882 */ /* 0x000fe20000000000 */
[--C-:B------:R-:W-:Y:S01]  /*1890*/  SHF.R.S32.HI R2, RZ, 0x2, R0.reuse ;  /* 0x00000002ff027819 */ /* 0x100fe20000011400 */
[----:B------:R-:W-:Y:S01]  /*18a0*/  UISETP.LT.AND UP0, UPT, UR6, 0x1, UPT ;  /* 0x000000010600788c */ /* 0x000fe2000bf01270 */
[----:B------:R-:W-:Y:S01]  /*18b0*/  SHF.R.S32.HI R5, RZ, 0x1f, R0 ;  /* 0x0000001fff057819 */ /* 0x000fe20000011400 */
[----:B------:R-:W-:Y:S02]  /*18c0*/  ULOP3.LUT UR8, UR5, 0x1, URZ, 0xfc, !UPT ;  /* 0x0000000105087892 */ /* 0x000fe4000f8efc3f */
[----:B------:R-:W-:Y:S01]  /*18d0*/  USEL UR12, UR6, 0x1, UP0 ;  /* 0x00000001060c7887 */ /* 0x000fe20008000000 */
[----:B------:R-:W-:Y:S01]  /*18e0*/  LEA.HI R5, R5, R2, RZ, 0x3 ;  /* 0x0000000205057211 */ /* 0x000fe200078f18ff */
[----:B------:R-:W-:-:S02]  /*18f0*/  UISETP.NE.AND UP0, UPT, UR11, URZ, UPT ;  /* 0x0000003f0b00728c */ /* 0x000fc4000bf05270 */
[----:B------:R-:W-:Y:S01]  /*1900*/  USHF.L.U32 UR9, UR6, 0x1, URZ ;  /* 0x0000000106097899 */ /* 0x000fe2000800063f */
[----:B------:R-:W-:Y:S01]  /*1910*/  LOP3.LUT R5, R5, 0xfffffff8, RZ, 0xc0, !PT ;  /* 0xfffffff805057812 */ /* 0x000fe200078ec0ff */
[----:B------:R-:W-:Y:S02]  /*1920*/  UIADD3 UR12, -UR12, UR6, URZ ;  /* 0x000000060c0c7290 */ /* 0x000fe4000fffe13f */
[----:B------:R-:W-:Y:S02]  /*1930*/  USEL UR13, URZ, 0x1, UP0 ;  /* 0x000000013f0d7887 */ /* 0x000fe40008000000 */
[----:B------:R-:W-:Y:S01]  /*1940*/  IMAD.IADD R2, R2, 0x1, -R5 ;  /* 0x0000000102027824 */ /* 0x000fe200078e0a05 */
[----:B------:R-:W-:Y:S01]  /*1950*/  SHF.R.S32.HI R5, RZ, 0x5, R3 ;  /* 0x00000005ff057819 */ /* 0x000fe20000011403 */
[----:B----4-:R-:W-:-:S03]  /*1960*/  ULEA UR10, UR4, UR10, 0x18 ;  /* 0x0000000a040a7291 */ /* 0x010fc6000f8ec03f */
[--C-:B------:R-:W-:Y:S01]  /*1970*/  SHF.R.S32.HI R3, RZ, 0x1f, R2.reuse ;  /* 0x0000001fff037819 */ /* 0x100fe20000011402 */
[----:B------:R-:W-:Y:S01]  /*1980*/  USHF.L.U32 UR4, UR11, 0x3, URZ ;  /* 0x000000030b047899 */ /* 0x000fe2000800063f */
[C-C-:B------:R-:W-:Y:S01]  /*1990*/  IMAD R0, R5.reuse, -0x10, -R2.reuse ;  /* 0xfffffff005007824 */ /* 0x140fe200078e0a02 */
[----:B------:R-:W-:Y:S02]  /*19a0*/  UIADD3 UR11, UR10, 0x180, URZ ;  /* 0x000001800a0b7890 */ /* 0x000fe4000fffe03f */
[----:B------:R-:W-:Y:S01]  /*19b0*/  ULOP3.LUT UR4, UR4, 0x8, URZ, 0xc0, !UPT ;  /* 0x0000000804047892 */ /* 0x000fe2000f8ec03f */
[----:B------:R-:W-:Y:S01]  /*19c0*/  IMAD.WIDE R2, R5, 0x10, R2 ;  /* 0x0000001005027825 */ /* 0x000fe200078e0202 */
[----:B------:R-:W-:Y:S02]  /*19d0*/  ULEA UR14, UR14, UR11, 0x3 ;  /* 0x0000000b0e0e7291 */ /* 0x000fe4000f8e183f */
[----:B------:R-:W-:Y:S02]  /*19e0*/  ULOP3.LUT UR15, UR4, 0x8, URZ, 0x3c, !UPT ;  /* 0x00000008040f7892 */ /* 0x000fe4000f8e3c3f */
[----:B------:R-:W-:-:S03]  /*19f0*/  ULOP3.LUT UR16, UR4, 0x18, URZ, 0x3c, !UPT ;  /* 0x0000001804107892 */ /* 0x000fc6000f8e3c3f */
[----:B------:R-:W-:Y:S02]  /*1a00*/  ULDC UR4, c[0x0][0x284] ;  /* 0x0000a10000047ab9 */ /* 0x000fe40000000800 */
[----:B------:R-:W-:-:S05]  /*1a10*/  VIADD R0, R0, UR4 ;  /* 0x0000000400007c36 */ /* 0x000fca0008000000 */
[----:B------:R4:W-:Y:S04]  /*1a20*/  STL [R1+0x54], R0 ;  /* 0x0000540001007387 */ /* 0x0009e80000100800 */
[----:B------:R4:W-:Y:S02]  /*1a30*/  STL.64 [R1+0x58], R2 ;  /* 0x0000580201007387 */ /* 0x0009e40000100a00 */
.L_x_286:
[----:B----4-:R-:W-:Y:S01]  /*1a40*/  IMAD.U32 R0, RZ, RZ, UR13 ;  /* 0x0000000dff007e24 */ /* 0x010fe2000f8e00ff */
[----:B0-2---:R-:W4:Y:S01]  /*1a50*/  LDC R2, c[0x0][0x28c] ;  /* 0x0000a300ff027b82 */ /* 0x005f220000000800 */
[----:B------:R-:W-:Y:S01]  /*1a60*/  UMOV UR4, URZ ;  /* 0x0000003f00047c82 */ /* 0x000fe20008000000 */
[----:B------:R-:W-:Y:S02]  /*1a70*/  UMOV UR29, UR18 ;  /* 0x00000012001d7c82 */ /* 0x000fe40008000000 */
[----:B------:R-:W-:-:S04]  /*1a80*/  SHF.L.U32 R0, R0, 0x1f, RZ ;  /* 0x0000001f00007819 */ /* 0x000fc800000006ff */
[----:B------:R-:W5:Y:S01]  /*1a90*/  SYNCS.PHASECHK.TRANS64.TRYWAIT P0, [UR14+-0x8], R0 ;  /* 0xfffff800ff0075a7 */ /* 0x000f62000800014e */
[----:B----4-:R-:W-:Y:S01]  /*1aa0*/  ISETP.GE.AND P1, PT, R2, 0x1, PT ;  /* 0x000000010200780c */ /* 0x010fe20003f26270 */
[----:B-----5:R-:W-:-:S12]  /*1ab0*/  @!P0 BRA `(.L_x_20) ;  /* 0x000000ec004c8947 */ /* 0x020fd80003800000 */
.L_x_327:
[----:B------:R0:W-:Y:S01]  /*1ac0*/  STL [R1+0x34], RZ ;  /* 0x000034ff01007387 */ /* 0x0001e20000100800 */
[----:B------:R-:W-:Y:S01]  /*1ad0*/  UMOV UR30, URZ ;  /* 0x0000003f001e7c82 */ /* 0x000fe20008000000 */
[----:B------:R-:W-:Y:S01]  /*1ae0*/  UMOV UR20, URZ ;  /* 0x0000003f00147c82 */ /* 0x000fe20008000000 */
[----:B----4-:R-:W-:Y:S01]  /*1af0*/  IMAD.MOV.U32 R0, RZ, RZ, RZ ;  /* 0x000000ffff007224 */ /* 0x010fe200078e00ff */
[----:B------:R4:W-:Y:S01]  /*1b00*/  STL [R1+0x30], RZ ;  /* 0x000030ff01007387 */ /* 0x0009e20000100800 */
[----:B------:R-:W-:Y:S02]  /*1b10*/  CS2R R2, SRZ ;  /* 0x0000000000027805 */ /* 0x000fe4000001ff00 */
[----:B---3--:R-:W-:Y:S02]  /*1b20*/  CS2R R4, SRZ ;  /* 0x0000000000047805 */ /* 0x008fe4000001ff00 */
[----:B--2---:R-:W-:Y:S01]  /*1b30*/  CS2R R6, SRZ ;  /* 0x0000000000067805 */ /* 0x004fe2000001ff00 */
[----:B------:R4:W-:Y:S01]  /*1b40*/  STL [R1+0x2c], RZ ;  /* 0x00002cff01007387 */ /* 0x0009e20000100800 */
[----:B------:R-:W-:-:S02]  /*1b50*/  CS2R R8, SRZ ;  /* 0x0000000000087805 */ /* 0x000fc4000001ff00 */
[----:B0-----:R-:W-:Y:S02]  /*1b60*/  CS2R R10, SRZ ;  /* 0x00000000000a7805 */ /* 0x001fe4000001ff00 */
[----:B------:R-:W-:Y:S01]  /*1b70*/  CS2R R12, SRZ ;  /* 0x00000000000c7805 */ /* 0x000fe2000001ff00 */
[----:B------:R4:W-:Y:S01]  /*1b80*/  STL [R1+0x28], RZ ;  /* 0x000028ff01007387 */ /* 0x0009e20000100800 */
[----:B------:R-:W-:Y:S02]  /*1b90*/  CS2R R14, SRZ ;  /* 0x00000000000e7805 */ /* 0x000fe4000001ff00 */
[----:B-1----:R-:W-:Y:S02]  /*1ba0*/  CS2R R16, SRZ ;  /* 0x0000000000107805 */ /* 0x002fe4000001ff00 */
[----:B------:R-:W-:Y:S01]  /*1bb0*/  CS2R R18, SRZ ;  /* 0x0000000000127805 */ /* 0x000fe2000001ff00 */
[----:B------:R4:W-:Y:S01]  /*1bc0*/  STL [R1+0x24], RZ ;  /* 0x000024ff01007387 */ /* 0x0009e20000100800 */
[----:B------:R-:W-:-:S02]  /*1bd0*/  CS2R R20, SRZ ;  /* 0x0000000000147805 */ /* 0x000fc4000001ff00 */
[----:B------:R-:W-:Y:S02]  /*1be0*/  CS2R R22, SRZ ;  /* 0x0000000000167805 */ /* 0x000fe4000001ff00 */
[----:B------:R-:W-:Y:S01]  /*1bf0*/  CS2R R144, SRZ ;  /* 0x0000000000907805 */ /* 0x000fe2000001ff00 */
[----:B------:R4:W-:Y:S01]  /*1c00*/  STL [R1+0x20], RZ ;  /* 0x000020ff01007387 */ /* 0x0009e20000100800 */
[----:B------:R-:W-:Y:S02]  /*1c10*/  CS2R R146, SRZ ;  /* 0x0000000000927805 */ /* 0x000fe4000001ff00 */
[----:B------:R-:W-:Y:S02]  /*1c20*/  CS2R R148, SRZ ;  /* 0x0000000000947805 */ /* 0x000fe4000001ff00 */
        /* <DEDUP_REMOVED lines=29> */
[----:B------:R4:W-:Y:S01]  /*1e00*/  STL [R1], RZ ;  /* 0x000000ff01007387 */ /* 0x0009e20000100800 */
[----:B------:R-:W-:Y:S02]  /*1e10*/  CS2R R194, SRZ ;  /* 0x0000000000c27805 */ /* 0x000fe4000001ff00 */
[----:B------:R-:W-:Y:S02]  /*1e20*/  CS2R R196, SRZ ;  /* 0x0000000000c47805 */ /* 0x000fe4000001ff00 */
[----:B------:R-:W-:Y:S02]  /*1e30*/  CS2R R198, SRZ ;  /* 0x0000000000c67805 */ /* 0x000fe4000001ff00 */
[----:B------:R-:W-:-:S02]  /*1e40*/  CS2R R200, SRZ ;  /* 0x0000000000c87805 */ /* 0x000fc4000001ff00 */
[----:B------:R-:W-:Y:S02]  /*1e50*/  CS2R R202, SRZ ;  /* 0x0000000000ca7805 */ /* 0x000fe4000001ff00 */
[----:B------:R-:W-:Y:S02]  /*1e60*/  CS2R R204, SRZ ;  /* 0x0000000000cc7805 */ /* 0x000fe4000001ff00 */
        /* <DEDUP_REMOVED lines=9> */
[----:B------:R-:W-:Y:S01]  /*1f00*/  CS2R R224, SRZ ;  /* 0x0000000000e07805 */ /* 0x000fe2000001ff00 */
[----:B------:R-:W-:Y:S01]  /*1f10*/  IMAD.MOV.U32 R226, RZ, RZ, RZ ;  /* 0x000000ffffe27224 */ /* 0x000fe200078e00ff */
[----:B------:R-:W-:Y:S01]  /*1f20*/  CS2R R136, SRZ ;  /* 0x0000000000887805 */ /* 0x000fe2000001ff00 */
[----:B------:R-:W-:Y:S01]  /*1f30*/  IMAD.U32 R227, RZ, RZ, UR17 ;  /* 0x00000011ffe37e24 */ /* 0x000fe2000f8e00ff */
        /* <DEDUP_REMOVED lines=58> */
[----:B------:R-:W-:Y:S01]  /*22e0*/  CS2R R30, SRZ ;  /* 0x00000000001e7805 */ /* 0x000fe2000001ff00 */
[----:B----4-:R-:W-:Y:S06]  /*22f0*/  @!P1 BRA `(.L_x_21) ;  /* 0x0000001000b49947 */ /* 0x010fec0003800000 */
[----:B------:R-:W-:-:S06]  /*2300*/  UISETP.NE.AND UP0, UPT, UR8, 0x3, UPT ;  /* 0x000000030800788c */ /* 0x000fcc000bf05270 */
[----:B------:R-:W-:-:S13]  /*2310*/  PLOP3.LUT P1, PT, PT, PT, UP0, 0x80, 0x0 ;  /* 0x000000000000781c */ /* 0x000fda0003f2f008 */
[----:B------:R-:W-:Y:S05]  /*2320*/  @!P1 BRA `(.L_x_22) ;  /* 0x0000000000049947 */ /* 0x000fea0003800000 */
[----:B------:R-:W-:Y:S01]  /*2330*/  BPT.TRAP 0x1 ;  /* 0x000000040000795c */ /* 0x000fe20000300000 */
.L_x_22:
[----:B------:R-:W-:Y:S01]  /*2340*/  ULEA UR20, UR18, UR10, 0x3 ;  /* 0x0000000a12147291 */ /* 0x000fe2000f8e183f */
[----:B------:R-:W-:-:S05]  /*2350*/  IMAD.U32 R0, RZ, RZ, UR17 ;  /* 0x00000011ff007e24 */ /* 0x000fca000f8e00ff */
[----:B------:R-:W-:-:S04]  /*2360*/  SHF.L.U32 R0, R0, 0x1f, RZ ;  /* 0x0000001f00007819 */ /* 0x000fc800000006ff */
[----:B------:R0:W1:Y:S01]  /*2370*/  SYNCS.PHASECHK.TRANS64.TRYWAIT P0, [UR20], R0 ;  /* 0x00000000ff0075a7 */ /* 0x0000620008000154 */
[----:B------:R-:W-:Y:S05]  /*2380*/  @!P1 BRA `(.L_x_23) ;  /* 0x0000000000049947 */ /* 0x000fea0003800000 */
[----:B------:R-:W-:Y:S01]  /*2390*/  BPT.TRAP 0x1 ;  /* 0x000000040000795c */ /* 0x000fe20000300000 */
.L_x_23:
[----:B------:R2:W-:Y:S01]  /*23a0*/  STL [R1+0x34], RZ ;  /* 0x000034ff01007387 */ /* 0x0005e20000100800 */
[----:B------:R-:W-:Y:S01]  /*23b0*/  UMOV UR4, 0x1 ;  /* 0x0000000100047882 */ /* 0x000fe20000000000 */
[----:B-1----:R-:W-:Y:S05]  /*23c0*/  @P0 BRA `(.L_x_24) ;  /* 0x0000000000080947 */ /* 0x002fea0003800000 */
[----:B------:R-:W1:Y:S02]  /*23d0*/  SYNCS.PHASECHK.TRANS64.TRYWAIT P0, [UR20], R0 ;  /* 0x00000000ff0075a7 */ /* 0x000e640008000154 */
[----:B-1----:R-:W-:Y:S05]  /*23e0*/  @!P0 BRA `(.L_x_25) ;  /* 0x000000e400188947 */ /* 0x002fea0003800000 */
.L_x_24:
[----:B------:R-:W-:Y:S01]  /*23f0*/  UIADD3 UR21, UR10, 0xba80, URZ ;  /* 0x0000ba800a157890 */ /* 0x000fe2000fffe03f */
[----:B------:R-:W-:Y:S01]  /*2400*/  WARPGROUP.ARRIVE ;  /* 0x00000000000079c5 */ /* 0x000fe20000000000 */
[----:B------:R-:W-:Y:S01]  /*2410*/  UIADD3 UR20, UR10, 0x280, URZ ;  /* 0x000002800a147890 */ /* 0x000fe2000fffe03f */
[----:B------:R3:W-:Y:S01]  /*2420*/  STL [R1+0x30], RZ ;  /* 0x000030ff01007387 */ /* 0x0007e20000100800 */
[----:B------:R-:W-:Y:S01]  /*2430*/  USHF.R.U32.HI UR21, URZ, 0x4, UR21 ;  /* 0x000000043f157899 */ /* 0x000fe20008011615 */
[----:B01----:R-:W-:Y:S01]  /*2440*/  IMAD.MOV.U32 R0, RZ, RZ, RZ ;  /* 0x000000ffff007224 */ /* 0x003fe200078e00ff */
[----:B------:R-:W-:Y:S01]  /*2450*/  USHF.R.U32.HI UR20, URZ, 0x4, UR20 ;  /* 0x000000043f147899 */ /* 0x000fe20008011614 */
[----:B------:R3:W-:Y:S01]  /*2460*/  STL [R1+0x2c], RZ ;  /* 0x00002cff01007387 */ /* 0x0007e20000100800 */
[----:B------:R-:W-:Y:S01]  /*2470*/  ULOP3.LUT UR21, UR21, 0x3fff, URZ, 0xc0, !UPT ;  /* 0x00003fff15157892 */ /* 0x000fe2000f8ec03f */
[----:B------:R-:W-:Y:S01]  /*2480*/  CS2R R2, SRZ ;  /* 0x0000000000027805 */ /* 0x000fe2000001ff00 */
[----:B------:R-:W-:Y:S01]  /*2490*/  ULOP3.LUT UR20, UR20, 0x3fff, URZ, 0xc0, !UPT ;  /* 0x00003fff14147892 */ /* 0x000fe2000f8ec03f */
[----:B------:R3:W-:Y:S01]  /*24a0*/  STL [R1+0x28], RZ ;  /* 0x000028ff01007387 */ /* 0x0007e20000100800 */
[----:B------:R-:W-:Y:S01]  /*24b0*/  ULOP3.LUT UR21, UR21, 0x10000, URZ, 0xfc, !UPT ;  /* 0x0001000015157892 */ /* 0x000fe2000f8efc3f */
[----:B------:R-:W-:Y:S01]  /*24c0*/  CS2R R4, SRZ ;  /* 0x0000000000047805 */ /* 0x000fe2000001ff00 */
[----:B------:R-:W-:Y:S01]  /*24d0*/  ULOP3.LUT UR20, UR20, 0x10000, URZ, 0xfc, !UPT ;  /* 0x0001000014147892 */ /* 0x000fe2000f8efc3f */
[----:B------:R3:W-:Y:S01]  /*24e0*/  STL [R1+0x24], RZ ;  /* 0x000024ff01007387 */ /* 0x0007e20000100800 */
[----:B------:R-:W-:Y:S01]  /*24f0*/  UIMAD UR25, UR18, 0x1e0, UR21 ;  /* 0x000001e0121978a4 */ /* 0x000fe2000f8e0215 */
[----:B------:R-:W-:Y:S01]  /*2500*/  CS2R R6, SRZ ;  /* 0x0000000000067805 */ /* 0x000fe2000001ff00 */
[----:B------:R-:W-:Y:S01]  /*2510*/  ULEA UR20, UR18, UR20, 0x7 ;  /* 0x0000001412147291 */ /* 0x000fe2000f8e383f */
[----:B------:R3:W-:Y:S01]  /*2520*/  STL [R1+0x20], RZ ;  /* 0x000020ff01007387 */ /* 0x0007e20000100800 */
[----:B------:R-:W-:Y:S01]  /*2530*/  UIADD3 UR28, UR25, 0x20, URZ ;  /* 0x00000020191c7890 */ /* 0x000fe2000fffe03f */
[----:B------:R-:W-:Y:S01]  /*2540*/  CS2R R8, SRZ ;  /* 0x0000000000087805 */ /* 0x000fe2000001ff00 */
[----:B------:R-:W-:Y:S01]  /*2550*/  ULDC UR22, c[0x0][0x50c] ;  /* 0x0001430000167ab9 */ /* 0x000fe20000000800 */
[----:B------:R-:W-:Y:S01]  /*2560*/  UMOV UR21, 0xc0000010 ;  /* 0xc000001000157882 */ /* 0x000fe20000000000 */
[----:B------:R-:W-:Y:S01]  /*2570*/  UISETP.NE.AND UP0, UPT, UR22, 0x1, UPT ;  /* 0x000000011600788c */ /* 0x000fe2000bf05270 */
[----:B------:R3:W-:Y:S01]  /*2580*/  STL [R1+0x1c], RZ ;  /* 0x00001cff01007387 */ /* 0x0007e20000100800 */
[----:B------:R-:W-:Y:S01]  /*2590*/  UMOV UR23, 0xc0000010 ;  /* 0xc000001000177882 */ /* 0x000fe20000000000 */
[----:B------:R-:W-:Y:S01]  /*25a0*/  UMOV UR22, UR25 ;  /* 0x0000001900167c82 */ /* 0x000fe20008000000 */
[----:B------:R-:W-:Y:S01]  /*25b0*/  UIADD3 UR29, UR25, 0x40, URZ ;  /* 0x00000040191d7890 */ /* 0x000fe2000fffe03f */
[----:B------:R-:W-:Y:S01]  /*25c0*/  QGMMA.64x16x32.F32.E4M3.E4M3 R136, gdesc[UR20], RZ, !UPT ;  /* 0x00200000148879f3 */ /* 0x000fe2000c7008ff */
[----:B------:R-:W-:Y:S01]  /*25d0*/  UMOV UR22, UR28 ;  /* 0x0000001c00167c82 */ /* 0x000fe20008000000 */
[----:B------:R-:W-:Y:S01]  /*25e0*/  UIADD3 UR28, UR25, 0x60, URZ ;  /* 0x00000060191c7890 */ /* 0x000fe2000fffe03f */
[----:B------:R3:W-:Y:S01]  /*25f0*/  STL [R1+0x18], RZ ;  /* 0x000018ff01007387 */ /* 0x0007e20000100800 */
[----:B------:R-:W-:Y:S01]  /*2600*/  UMOV UR23, 0xc0000010 ;  /* 0xc000001000177882 */ /* 0x000fe20000000000 */
[----:B------:R-:W-:Y:S01]  /*2610*/  USEL UR30, URZ, 0x1, UP0 ;  /* 0x000000013f1e7887 */ /* 0x000fe20008000000 */
[----:B------:R-:W-:Y:S01]  /*2620*/  QGMMA.64x16x32.F32.E4M3.E4M3 R128, gdesc[UR20], RZ, !UPT ;  /* 0x00200000148079f3 */ /* 0x000fe2000c7008ff */
[----:B------:R-:W-:Y:S01]  /*2630*/  UMOV UR22, UR29 ;  /* 0x0000001d00167c82 */ /* 0x000fe20008000000 */
[----:B------:R-:W-:Y:S01]  /*2640*/  UMOV UR23, 0xc0000010 ;  /* 0xc000001000177882 */ /* 0x000fe20000000000 */
[----:B------:R-:W-:Y:S01]  /*2650*/  UIADD3 UR29, UR25, 0x80, URZ ;  /* 0x00000080191d7890 */ /* 0x000fe2000fffe03f */
[----:B------:R-:W-:Y:S01]  /*2660*/  QGMMA.64x16x32.F32.E4M3.E4M3 R120, gdesc[UR20], RZ, !UPT ;  /* 0x00200000147879f3 */ /* 0x000fe2000c7008ff */
[----:B------:R-:W-:Y:S01]  /*2670*/  UMOV UR22, UR28 ;  /* 0x0000001c00167c82 */ /* 0x000fe20008000000 */
[----:B------:R-:W-:Y:S01]  /*2680*/  UIADD3 UR28, UR25, 0xa0, URZ ;  /* 0x000000a0191c7890 */ /* 0x000fe2000fffe03f */
[----:B------:R3:W-:Y:S01]  /*2690*/  STL [R1+0x14], RZ ;  /* 0x000014ff01007387 */ /* 0x0007e20000100800 */
[----:B------:R-:W-:Y:S01]  /*26a0*/  UMOV UR23, 0xc0000010 ;  /* 0xc000001000177882 */ /* 0x000fe20000000000 */
[----:B------:R-:W-:Y:S01]  /*26b0*/  ISETP.NE.AND P0, PT, RZ, UR30, PT ;  /* 0x0000001eff007c0c */ /* 0x000fe2000bf05270 */
        /* <DEDUP_REMOVED lines=9> */
[----:B------:R-:W-:Y:S01]  /*2750*/  CS2R R10, SRZ ;  /* 0x00000000000a7805 */ /* 0x000fe2000001ff00 */
        /* <DEDUP_REMOVED lines=21> */
[----:B------:R3:W-:Y:S01]  /*28b0*/  STL [R1+0x4], RZ ;  /* 0x000004ff01007387 */ /* 0x0007e20000100800 */
[----:B------:R-:W-:Y:S01]  /*28c0*/  UMOV UR22, UR29 ;  /* 0x0000001d00167c82 */ /* 0x000fe20008000000 */
[----:B------:R-:W-:Y:S01]  /*28d0*/  UMOV UR23, 0xc0000010 ;  /* 0xc000001000177882 */ /* 0x000fe20000000000 */
[----:B------:R-:W-:Y:S01]  /*28e0*/  UIADD3 UR29, UR25, 0x180, URZ ;  /* 0x00000180191d7890 */ /* 0x000fe2000fffe03f */
[----:B------:R3:W-:Y:S01]  /*28f0*/  STL [R1], RZ ;  /* 0x000000ff01007387 */ /* 0x0007e20000100800 */
[----:B------:R-:W-:Y:S01]  /*2900*/  QGMMA.64x16x32.F32.E4M3.E4M3 R56, gdesc[UR20], RZ, !UPT ;  /* 0x00200000143879f3 */ /* 0x000fe2000c7008ff */
[----:B------:R-:W-:Y:S01]  /*2910*/  UMOV UR22, UR28 ;  /* 0x0000001c00167c82 */ /* 0x000fe20008000000 */
[----:B------:R-:W-:Y:S01]  /*2920*/  UIADD3 UR28, UR25, 0x1a0, URZ ;  /* 0x000001a0191c7890 */ /* 0x000fe2000fffe03f */
[----:B------:R-:W-:Y:S01]  /*2930*/  CS2R R16, SRZ ;  /* 0x0000000000107805 */ /* 0x000fe2000001ff00 */
[----:B------:R-:W-:Y:S01]  /*2940*/  UMOV UR23, 0xc0000010 ;  /* 0xc000001000177882 */ /* 0x000fe20000000000 */
[----:B------:R-:W-:Y:S01]  /*2950*/  UIADD3 UR25, UR25, 0x1c0, URZ ;  /* 0x000001c019197890 */ /* 0x000fe2000fffe03f */
[----:B------:R-:W-:Y:S01]  /*2960*/  QGMMA.64x16x32.F32.E4M3.E4M3 R48, gdesc[UR20], RZ, !UPT ;  /* 0x00200000143079f3 */ /* 0x000fe2000c7008ff */
[----:B------:R-:W-:Y:S01]  /*2970*/  UMOV UR22, UR29 ;  /* 0x0000001d00167c82 */ /* 0x000fe20008000000 */
[----:B------:R-:W-:Y:S01]  /*2980*/  UMOV UR23, 0xc0000010 ;  /* 0xc000001000177882 */ /* 0x000fe20000000000 */
[----:B------:R-:W-:Y:S01]  /*2990*/  CS2R R18, SRZ ;  /* 0x0000000000127805 */ /* 0x000fe2000001ff00 */
        /* <DEDUP_REMOVED lines=8> */
[----:B------:R-:W-:Y:S01]  /*2a20*/  QGMMA.64x16x32.F32.E4M3.E4M3 R24, gdesc[UR20], RZ, !UPT, gsb0 ;  /* 0x00200000141879f3 */ /* 0x000fe2000c0008ff */
        /* <DEDUP_REMOVED lines=41> */
[----:B------:R-:W-:Y:S01]  /*2cc0*/  IMAD.MOV.U32 R226, RZ, RZ, RZ ;  /* 0x000000ffffe27224 */ /* 0x000fe200078e00ff */
[----:B---3--:R-:W-:Y:S06]  /*2cd0*/  @!P0 BRA `(.L_x_26) ;  /* 0x0000000800208947 */ /* 0x008fec0003800000 */
[----:B------:R-:W-:Y:S02]  /*2ce0*/  WARPGROUP.DEPBAR.LE gsb0, 0x0 ;  /* 0x00008000000079c5 */ /* 0x000fe40000010000 */
[----:B------:R-:W-:-:S01]  /*2cf0*/  FADD R227, RZ, R34 ;  /* 0x00000022ffe37221 */ /* 0x000fc20000000000 */
[----:B------:R-:W-:Y:S01]  /*2d00*/  FADD R226, RZ, R136 ;  /* 0x00000088ffe27221 */ /* 0x000fe20000000000 */
[----:B------:R-:W-:-:S01]  /*2d10*/  FADD R225, RZ, R137 ;  /* 0x00000089ffe17221 */ /* 0x000fc20000000000 */
[----:B------:R-:W-:Y:S01]  /*2d20*/  FADD R224, RZ, R138 ;  /* 0x0000008affe07221 */ /* 0x000fe20000000000 */
[----:B------:R-:W-:-:S01]  /*2d30*/  FADD R223, RZ, R139 ;  /* 0x0000008bffdf7221 */ /* 0x000fc20000000000 */
[----:B------:R0:W-:Y:S01]  /*2d40*/  STL [R1], R227 ;  /* 0x000000e301007387 */ /* 0x0001e20000100800 */
[----:B------:R-:W-:-:S01]  /*2d50*/  FADD R222, RZ, R140 ;  /* 0x0000008cffde7221 */ /* 0x000fc20000000000 */
[----:B------:R-:W-:Y:S01]  /*2d60*/  FADD R221, RZ, R141 ;  /* 0x0000008dffdd7221 */ /* 0x000fe20000000000 */
[----:B------:R-:W-:-:S01]  /*2d70*/  FADD R220, RZ, R142 ;  /* 0x0000008effdc7221 */ /* 0x000fc20000000000 */
[----:B------:R-:W-:Y:S01]  /*2d80*/  FADD R219, RZ, R143 ;  /* 0x0000008fffdb7221 */ /* 0x000fe20000000000 */
[----:B------:R-:W-:-:S01]  /*2d90*/  FADD R218, RZ, R128 ;  /* 0x00000080ffda7221 */ /* 0x000fc20000000000 */
[----:B------:R-:W-:Y:S01]  /*2da0*/  FADD R217, RZ, R129 ;  /* 0x00000081ffd97221 */ /* 0x000fe20000000000 */
[----:B------:R-:W-:-:S01]  /*2db0*/  FADD R216, RZ, R130 ;  /* 0x00000082ffd87221 */ /* 0x000fc20000000000 */
[----:B------:R-:W-:Y:S01]  /*2dc0*/  FADD R215, RZ, R131 ;  /* 0x00000083ffd77221 */ /* 0x000fe20000000000 */
[----:B------:R-:W-:-:S01]  /*2dd0*/  FADD R214, RZ, R132 ;  /* 0x00000084ffd67221 */ /* 0x000fc20000000000 */
[----:B0-----:R-:W-:Y:S01]  /*2de0*/  FADD R227, RZ, R35 ;  /* 0x00000023ffe37221 */ /* 0x001fe20000000000 */
[----:B------:R-:W-:-:S01]  /*2df0*/  FADD R213, RZ, R133 ;  /* 0x00000085ffd57221 */ /* 0x000fc20000000000 */
[----:B------:R-:W-:Y:S01]  /*2e00*/  FADD R212, RZ, R134 ;  /* 0x00000086ffd47221 */ /* 0x000fe20000000000 */
[----:B------:R-:W-:-:S01]  /*2e10*/  FADD R211, RZ, R135 ;  /* 0x00000087ffd37221 */ /* 0x000fc20000000000 */
[----:B------:R-:W-:Y:S01]  /*2e20*/  FADD R210, RZ, R120 ;  /* 0x00000078ffd27221 */ /* 0x000fe20000000000 */
[----:B------:R0:W-:Y:S01]  /*2e30*/  STL [R1+0x4], R227 ;  /* 0x000004e301007387 */ /* 0x0001e20000100800 */
        /* <DEDUP_REMOVED lines=102> */
[----:B------:R-:W-:-:S02]  /*34a0*/  UMOV UR4, URZ ;  /* 0x0000003f00047c82 */ /* 0x000fc40008000000 */
[----:B------:R0:W-:Y:S02]  /*34b0*/  STL [R1+0x20], R227 ;  /* 0x000020e301007387 */ /* 0x0001e40000100800 */
[----:B0-----:R-:W-:-:S05]  /*34c0*/  FADD R227, RZ, R27 ;  /* 0x0000001bffe37221 */ /* 0x001fca0000000000 */
        /* <DEDUP_REMOVED lines=9> */
.L_x_26:
[----:B------:R-:W-:-:S04]  /*3560*/  UIADD3 UR29, UR18, 0x1, URZ ;  /* 0x00000001121d7890 */ /* 0x000fc8000fffe03f */
[----:B------:R-:W-:-:S04]  /*3570*/  UISETP.NE.AND UP0, UPT, UR29, 0x17, UPT ;  /* 0x000000171d00788c */ /* 0x000fc8000bf05270 */
[----:B------:R-:W-:Y:S02]  /*3580*/  USEL UR20, URZ, 0x1, UP0 ;  /* 0x000000013f147887 */ /* 0x000fe40008000000 */
[----:B------:R-:W-:Y:S02]  /*3590*/  USEL UR29, UR29, URZ, UP0 ;  /* 0x0000003f1d1d7287 */ /* 0x000fe40008000000 */
[----:B------:R-:W-:-:S06]  /*35a0*/  ULOP3.LUT UR20, UR17, UR20, URZ, 0x3c, !UPT ;  /* 0x0000001411147292 */ /* 0x000fcc000f8e3c3f */
[----:B0-----:R-:W-:Y:S01]  /*35b0*/  IMAD.U32 R227, RZ, RZ, UR20 ;  /* 0x00000014ffe37e24 */ /* 0x001fe2000f8e00ff */
[----:B------:R-:W-:-:S06]  /*35c0*/  UMOV UR20, 0x1 ;  /* 0x0000000100147882 */ /* 0x000fcc0000000000 */
.L_x_21:
[----:B------:R-:W-:-:S06]  /*35d0*/  UISETP.GE.AND UP0, UPT, UR12, 0x1, UPT ;  /* 0x000000010c00788c */ /* 0x000fcc000bf06270 */
[----:B------:R-:W-:-:S13]  /*35e0*/  PLOP3.LUT P0, PT, PT, PT, UP0, 0x80, 0x0 ;  /* 0x000000000000781c */ /* 0x000fda0003f0f008 */
[----:B------:R-:W-:Y:S05]  /*35f0*/  @!P0 BRA `(.L_x_27) ;  /* 0x0000001000bc8947 */ /* 0x000fea0003800000 */
[----:B------:R-:W-:Y:S01]  /*3600*/  IMAD.U32 R228, RZ, RZ, UR12 ;  /* 0x0000000cffe47e24 */ /* 0x000fe2000f8e00ff */
[----:B------:R-:W-:Y:S01]  /*3610*/  UMOV UR28, UR18 ;  /* 0x00000012001c7c82 */ /* 0x000fe20008000000 */
[----:B------:R-:W-:-:S05]  /*3620*/  ULDC UR25, c[0x0][0x50c] ;  /* 0x0001430000197ab9 */ /* 0x000fca0000000800 */
.L_x_35:
[----:B------:R-:W-:-:S06]  /*3630*/  UISETP.NE.AND UP0, UPT, UR8, 0x3, UPT ;  /* 0x000000030800788c */ /* 0x000fcc000bf05270 */
[----:B------:R-:W-:-:S13]  /*3640*/  PLOP3.LUT P1, PT, PT, PT, UP0, 0x80, 0x0 ;  /* 0x000000000000781c */ /* 0x000fda0003f2f008 */
[----:B-1---5:R-:W-:Y:S05]  /*3650*/  @!P1 BRA `(.L_x_28) ;  /* 0x0000000000049947 */ /* 0x022fea0003800000 */
[----:B------:R-:W-:Y:S01]  /*3660*/  BPT.TRAP 0x1 ;  /* 0x000000040000795c */ /* 0x000fe20000300000 */
.L_x_28:
[----:B------:R-:W-:Y:S01]  /*3670*/  ULEA UR21, UR29, UR10, 0x3 ;  /* 0x0000000a1d157291 */ /* 0x000fe2000f8e183f */
[----:B------:R-:W-:-:S08]  /*3680*/  SHF.L.U32 R229, R227, 0x1f, RZ ;  /* 0x0000001fe3e57819 */ /* 0x000fd000000006ff */
[----:B------:R0:W1:Y:S01]  /*3690*/  SYNCS.PHASECHK.TRANS64.TRYWAIT P0, [UR21], R229 ;  /* 0x000000e5ff0075a7 */ /* 0x0000620008000155 */
[----:B------:R-:W-:Y:S05]  /*36a0*/  @!P1 BRA `(.L_x_29) ;  /* 0x0000000000049947 */ /* 0x000fea0003800000 */
[----:B------:R-:W-:Y:S01]  /*36b0*/  BPT.TRAP 0x1 ;  /* 0x000000040000795c */ /* 0x000fe20000300000 */
.L_x_29:
[----:B-1----:R-:W-:Y:S05]  /*36c0*/  @P0 BRA `(.L_x_30) ;  /* 0x0000000000080947 */ /* 0x002fea0003800000 */
[----:B------:R-:W1:Y:S02]  /*36d0*/  SYNCS.PHASECHK.TRANS64.TRYWAIT P0, [UR21], R229 ;  /* 0x000000e5ff0075a7 */ /* 0x000e640008000155 */
[----:B-1----:R-:W-:Y:S05]  /*36e0*/  @!P0 BRA `(.L_x_31) ;  /* 0x000000d000708947 */ /* 0x002fea0003800000 */
.L_x_30:
[----:B------:R-:W-:Y:S01]  /*36f0*/  UIADD3 UR22, UR10, 0xba80, URZ ;  /* 0x0000ba800a167890 */ /* 0x000fe2000fffe03f */
[----:B------:R-:W-:Y:S01]  /*3700*/  WARPGROUP.ARRIVE ;  /* 0x00000000000079c5 */ /* 0x000fe20000000000 */
[----:B------:R-:W-:Y:S02]  /*3710*/  UIADD3 UR21, UR10, 0x280, URZ ;  /* 0x000002800a157890 */ /* 0x000fe4000fffe03f */
[----:B------:R-:W-:Y:S02]  /*3720*/  USHF.R.U32.HI UR22, URZ, 0x4, UR22 ;  /* 0x000000043f167899 */ /* 0x000fe40008011616 */
[----:B------:R-:W-:Y:S02]  /*3730*/  USHF.R.U32.HI UR21, URZ, 0x4, UR21 ;  /* 0x000000043f157899 */ /* 0x000fe40008011615 */
[----:B------:R-:W-:Y:S02]  /*3740*/  UISETP.NE.AND UP0, UPT, UR30, URZ, UPT ;  /* 0x0000003f1e00728c */ /* 0x000fe4000bf05270 */
[----:B------:R-:W-:-:S02]  /*3750*/  ULOP3.LUT UR22, UR22, 0x3fff, URZ, 0xc0, !UPT ;  /* 0x00003fff16167892 */ /* 0x000fc4000f8ec03f */
[----:B------:R-:W-:Y:S02]  /*3760*/  ULOP3.LUT UR21, UR21, 0x3fff, URZ, 0xc0, !UPT ;  /* 0x00003fff15157892 */ /* 0x000fe4000f8ec03f */
[----:B------:R-:W-:Y:S02]  /*3770*/  USEL UR20, UR20, URZ, !UP0 ;  /* 0x0000003f14147287 */ /* 0x000fe4000c000000 */
[----:B------:R-:W-:Y:S02]  /*3780*/  ULOP3.LUT UR22, UR22, 0x10000, URZ, 0xfc, !UPT ;  /* 0x0001000016167892 */ /* 0x000fe4000f8efc3f */
[----:B------:R-:W-:Y:S02]  /*3790*/  ULOP3.LUT UR21, UR21, 0x10000, URZ, 0xfc, !UPT ;  /* 0x0001000015157892 */ /* 0x000fe4000f8efc3f */
[----:B------:R-:W-:Y:S02]  /*37a0*/  UISETP.NE.U32.AND UP0, UPT, UR20, URZ, UPT ;  /* 0x0000003f1400728c */ /* 0x000fe4000bf05070 */
[----:B------:R-:W-:-:S02]  /*37b0*/  UIMAD UR30, UR29, 0x1e0, UR22 ;  /* 0x000001e01d1e78a4 */ /* 0x000fc4000f8e0216 */
[----:B------:R-:W-:Y:S02]  /*37c0*/  ULEA UR20, UR29, UR21, 0x7 ;  /* 0x000000151d147291 */ /* 0x000fe4000f8e383f */
[----:B------:R-:W-:Y:S02]  /*37d0*/  UIADD3 UR31, UR30, 0x20, URZ ;  /* 0x000000201e1f7890 */ /* 0x000fe4000fffe03f */
[----:B------:R-:W-:Y:S01]  /*37e0*/  UIADD3 UR34, UR30, 0x40, URZ ;  /* 0x000000401e227890 */ /* 0x000fe2000fffe03f */
[----:B------:R-:W-:Y:S01]  /*37f0*/  UMOV UR21, 0xc0000010 ;  /* 0xc000001000157882 */ /* 0x000fe20000000000 */
[----:B------:R-:W-:Y:S01]  /*3800*/  UMOV UR22, UR30 ;  /* 0x0000001e00167c82 */ /* 0x000fe20008000000 */
[----:B------:R-:W-:Y:S01]  /*3810*/  UMOV UR23, 0xc0000010 ;  /* 0xc000001000177882 */ /* 0x000fe20000000000 */
[----:B------:R-:W-:Y:S01]  /*3820*/  UIADD3 UR35, UR30, 0x60, URZ ;  /* 0x000000601e237890 */ /* 0x000fe2000fffe03f */
[----:B------:R-:W-:Y:S01]  /*3830*/  QGMMA.64x16x32.F32.E4M3.E4M3 R136, gdesc[UR20], R136, UP0 ;  /* 0x00200000148879f3 */ /* 0x000fe2000bf00888 */
        /* <DEDUP_REMOVED lines=49> */
[----:B------:R-:W-:-:S02]  /*3b50*/  UMOV UR23, 0xc0000010 ;  /* 0xc000001000177882 */ /* 0x000fc40000000000 */
[----:B------:R-:W-:Y:S01]  /*3b60*/  QGMMA.64x16x32.F32.E4M3.E4M3 R32, gdesc[UR20], R32, UP0 ;  /* 0x00200000142079f3 */ /* 0x000fe2000bf00820 */
[----:B------:R-:W-:Y:S01]  /*3b70*/  UMOV UR22, UR30 ;  /* 0x0000001e00167c82 */ /* 0x000fe20008000000 */
[----:B------:R-:W-:Y:S02]  /*3b80*/  UMOV UR23, 0xc0000010 ;  /* 0xc000001000177882 */ /* 0x000fe40000000000 */
[----:B------:R-:W-:Y:S01]  /*3b90*/  QGMMA.64x16x32.F32.E4M3.E4M3 R24, gdesc[UR20], R24, UP0, gsb0 ;  /* 0x00200000141879f3 */ /* 0x000fe2000b800818 */
[----:B------:R-:W-:-:S04]  /*3ba0*/  UISETP.NE.AND UP0, UPT, UR4, UR25, UPT ;  /* 0x000000190400728c */ /* 0x000fc8000bf05270 */
[----:B------:R-:W-:-:S06]  /*3bb0*/  USEL UR30, URZ, 0x1, UP0 ;  /* 0x000000013f1e7887 */ /* 0x000fcc0008000000 */
[----:B------:R-:W-:Y:S01]  /*3bc0*/  ISETP.NE.AND P0, PT, RZ, UR30, PT ;  /* 0x0000001eff007c0c */ /* 0x000fe2000bf05270 */
[----:B------:R-:W-:-:S12]  /*3bd0*/  WARPGROUP.DEPBAR.LE gsb0, 0x1 ;  /* 0x00008000000079c5 */ /* 0x000fd80000010100 */
[----:B------:R-:W-:Y:S05]  /*3be0*/  @!P0 BRA `(.L_x_32) ;  /* 0x0000000800c88947 */ /* 0x000fea0003800000 */
[----:B------:R1:W-:Y:S04]  /*3bf0*/  STL [R1+0x64], R227 ;  /* 0x000064e301007387 */ /* 0x0003e80000100800 */
[----:B-1----:R-:W3:Y:S04]  /*3c00*/  LDL.LU R227, [R1+0x34] ;  /* 0x0000340001e37983 */ /* 0x002ee80000300800 */
[----:B---3--:R1:W-:Y:S04]  /*3c10*/  STL [R1+0x68], R227 ;  /* 0x000068e301007387 */ /* 0x0083e80000100800 */
        /* <DEDUP_REMOVED lines=24> */
[----:B-1----:R-:W3:Y:S01]  /*3da0*/  LDL.LU R227, [R1] ;  /* 0x0000000001e37983 */ /* 0x002ee20000300800 */
[----:B------:R-:W-:-:S02]  /*3db0*/  WARPGROUP.DEPBAR.LE gsb0, 0x0 ;  /* 0x00008000000079c5 */ /* 0x000fc40000010000 */
[----:B------:R-:W-:Y:S01]  /*3dc0*/  FADD R226, R136, R226 ;  /* 0x000000e288e27221 */ /* 0x000fe20000000000 */
[----:B------:R-:W-:-:S01]  /*3dd0*/  FADD R225, R137, R225 ;  /* 0x000000e189e17221 */ /* 0x000fc20000000000 */
        /* <DEDUP_REMOVED lines=103> */
[----:B-----5:R-:W-:-:S01]  /*4450*/  FADD R0, R33, R0 ;  /* 0x0000000021007221 */ /* 0x020fc20000000000 */
[----:B---3--:R-:W-:-:S05]  /*4460*/  FADD R227, R34, R227 ;  /* 0x000000e322e37221 */ /* 0x008fca0000000000 */
[----:B------:R1:W-:Y:S04]  /*4470*/  STL [R1], R227 ;  /* 0x000000e301007387 */ /* 0x0003e80000100800 */
[----:B-1----:R-:W3:Y:S02]  /*4480*/  LDL.LU R227, [R1+0x98] ;  /* 0x0000980001e37983 */ /* 0x002ee40000300800 */
[----:B---3--:R-:W-:-:S05]  /*4490*/  FADD R227, R35, R227 ;  /* 0x000000e323e37221 */ /* 0x008fca0000000000 */
[----:B------:R1:W-:Y:S04]  /*44a0*/  STL [R1+0x4], R227 ;  /* 0x000004e301007387 */ /* 0x0003e80000100800 */
        /* <DEDUP_REMOVED lines=36> */
[----:B-1----:R1:W5:Y:S01]  /*46f0*/  LDL.LU R227, [R1+0x64] ;  /* 0x0000640001e37983 */ /* 0x0023620000300800 */
[----:B------:R-:W-:-:S05]  /*4700*/  UMOV UR4, URZ ;  /* 0x0000003f00047c82 */ /* 0x000fca0008000000 */
.L_x_32:
[----:B------:R-:W-:Y:S05]  /*4710*/  @!P1 BRA `(.L_x_33) ;  /* 0x0000000000049947 */ /* 0x000fea0003800000 */
[----:B------:R-:W-:Y:S01]  /*4720*/  BPT.TRAP 0x1 ;  /* 0x000000040000795c */ /* 0x000fe20000300000 */
.L_x_33:
[----:B------:R3:W-:Y:S04]  /*4730*/  STL [R1+0x68], R2 ;  /* 0x0000680201007387 */ /* 0x0007e80000100800 */
[----:B---3--:R-:W3:Y:S04]  /*4740*/  LDL R2, [R1+0x38] ;  /* 0x0000380001027983 */ /* 0x008ee80000100800 */
[----:B-----5:R4:W-:Y:S04]  /*4750*/  STL [R1+0x64], R0 ;  /* 0x0000640001007387 */ /* 0x0209e80000100800 */
[----:B----4-:R-:W4:Y:S01]  /*4760*/  LDL R0, [R1+0x40] ;  /* 0x0000400001007983 */ /* 0x010f220000100800 */
[----:B0-----:R-:W-:Y:S01]  /*4770*/  IMAD.U32 R229, RZ, RZ, UR28 ;  /* 0x0000001cffe57e24 */ /* 0x001fe2000f8e00ff */
[----:B---3--:R-:W-:-:S02]  /*4780*/  ISETP.NE.AND P0, PT, R2, RZ, PT ;  /* 0x000000ff0200720c */ /* 0x008fc40003f05270 */
[----:B------:R0:W5:Y:S11]  /*4790*/  LDL.LU R2, [R1+0x68] ;  /* 0x0000680001027983 */ /* 0x0001760000300800 */
[----:B------:R-:W-:-:S05]  /*47a0*/  @P0 LEA R229, R229, UR10, 0x3 ;  /* 0x0000000ae5e50c11 */ /* 0x000fca000f8e18ff */
[----:B------:R-:W-:-:S05]  /*47b0*/  @P0 VIADD R229, R229, 0xb8 ;  /* 0x000000b8e5e50836 */ /* 0x000fca0000000000 */
[----:B----4-:R-:W-:Y:S02]  /*47c0*/  @P0 PRMT R229, R0, 0x654, R229 ;  /* 0x0000065400e50816 */ /* 0x010fe400000000e5 */
[----:B------:R0:W5:Y:S01]  /*47d0*/  LDL.LU R0, [R1+0x64] ;  /* 0x0000640001007983 */ /* 0x0001620000300800 */
[----:B------:R-:W-:Y:S01]  /*47e0*/  UISETP.GT.U32.AND UP0, UPT, UR5, 0x1, UPT ;  /* 0x000000010500788c */ /* 0x000fe2000bf04070 */
[----:B------:R0:W-:Y:S05]  /*47f0*/  @P0 SYNCS.ARRIVE.TRANS64.RED.A1T0 RZ, [R229+URZ], RZ ;  /* 0x000000ffe5ff09a7 */ /* 0x0001ea000810043f */
[----:B------:R-:W-:-:S13]  /*4800*/  PLOP3.LUT P0, PT, PT, PT, UP0, 0x80, 0x0 ;  /* 0x000000000000781c */ /* 0x000fda0003f0f008 */
[----:B0-----:R-:W-:Y:S05]  /*4810*/  @P0 BRA `(.L_x_34) ;  /* 0x0000000000040947 */ /* 0x001fea0003800000 */
[----:B------:R-:W-:Y:S01]  /*4820*/  BPT.TRAP 0x1 ;  /* 0x000000040000795c */ /* 0x000fe20000300000 */
.L_x_34:
[----:B------:R-:W-:Y:S01]  /*4830*/  UIADD3 UR29, UR29, 0x1, URZ ;  /* 0x000000011d1d7890 */ /* 0x000fe2000fffe03f */
[C---:B------:R-:W-:Y:S01]  /*4840*/  ISETP.GT.AND P0, PT, R228.reuse, 0x1, PT ;  /* 0x00000001e400780c */ /* 0x040fe20003f04270 */
[----:B------:R-:W-:Y:S01]  /*4850*/  UIADD3 UR28, UR28, 0x1, URZ ;  /* 0x000000011c1c7890 */ /* 0x000fe2000fffe03f */
[----:B------:R-:W-:Y:S01]  /*4860*/  VIADD R228, R228, 0xffffffff ;  /* 0xffffffffe4e47836 */ /* 0x000fe20000000000 */
[----:B------:R-:W-:Y:S02]  /*4870*/  UISETP.NE.AND UP0, UPT, UR29, 0x17, UPT ;  /* 0x000000171d00788c */ /* 0x000fe4000bf05270 */
[----:B------:R-:W-:Y:S02]  /*4880*/  UISETP.NE.AND UP1, UPT, UR28, 0x17, UPT ;  /* 0x000000171c00788c */ /* 0x000fe4000bf25270 */
[----:B------:R-:W-:Y:S02]  /*4890*/  USEL UR20, URZ, 0x1, UP0 ;  /* 0x000000013f147887 */ /* 0x000fe40008000000 */
[----:B------:R-:W-:-:S02]  /*48a0*/  USEL UR29, UR29, URZ, UP0 ;  /* 0x0000003f1d1d7287 */ /* 0x000fc40008000000 */
[----:B------:R-:W-:Y:S02]  /*48b0*/  USEL UR28, UR28, URZ, UP1 ;  /* 0x0000003f1c1c7287 */ /* 0x000fe40008800000 */
[----:B------:R-:W-:Y:S01]  /*48c0*/  LOP3.LUT R227, R227, UR20, RZ, 0x3c, !PT ;  /* 0x00000014e3e37c12 */ /* 0x000fe2000f8e3cff */
[----:B------:R-:W-:Y:S01]  /*48d0*/  UMOV UR20, 0x1 ;  /* 0x0000000100147882 */ /* 0x000fe20000000000 */
[----:B------:R-:W-:Y:S08]  /*48e0*/  @P0 BRA `(.L_x_35) ;  /* 0xffffffec00500947 */ /* 0x000ff0000383ffff */
.L_x_27:
[----:B------:R-:W-:-:S04]  /*48f0*/  UISETP.NE.AND UP0, UPT, UR4, URZ, UPT ;  /* 0x0000003f0400728c */ /* 0x000fc8000bf05270 */
[----:B------:R-:W-:-:S06]  /*4900*/  USEL UR4, URZ, 0x1, !UP0 ;  /* 0x000000013f047887 */ /* 0x000fcc000c000000 */
[----:B------:R-:W-:-:S13]  /*4910*/  ISETP.NE.AND P0, PT, RZ, UR4, PT ;  /* 0x00000004ff007c0c */ /* 0x000fda000bf05270 */
[----:B------:R-:W-:Y:S05]  /*4920*/  @!P0 BRA `(.L_x_36) ;  /* 0x0000000800bc8947 */ /* 0x000fea0003800000 */
[----:B------:R-:W3:Y:S04]  /*4930*/  LDL.LU R227, [R1+0x34] ;  /* 0x0000340001e37983 */ /* 0x000ee80000300800 */
[----:B---3--:R0:W-:Y:S04]  /*4940*/  STL [R1+0x64], R227 ;  /* 0x000064e301007387 */ /* 0x0081e80000100800 */
[----:B0-----:R-:W3:Y:S04]  /*4950*/  LDL.LU R227, [R1+0x30] ;  /* 0x0000300001e37983 */ /* 0x001ee80000300800 */
        /* <DEDUP_REMOVED lines=23> */
[----:B0-----:R-:W3:Y:S01]  /*4ad0*/  LDL.LU R227, [R1] ;  /* 0x0000000001e37983 */ /* 0x001ee20000300800 */
[----:B------:R-:W-:-:S02]  /*4ae0*/  WARPGROUP.DEPBAR.LE gsb0, 0x0 ;  /* 0x00008000000079c5 */ /* 0x000fc40000010000 */
[----:B------:R-:W-:Y:S01]  /*4af0*/  FADD R226, R136, R226 ;  /* 0x000000e288e27221 */ /* 0x000fe20000000000 */
        /* <DEDUP_REMOVED lines=103> */
[----:B-----5:R-:W-:Y:S01]  /*5170*/  FADD R2, R32, R2 ;  /* 0x0000000220027221 */ /* 0x020fe20000000000 */
[----:B------:R-:W-:Y:S01]  /*5180*/  FADD R0, R33, R0 ;  /* 0x0000000021007221 */ /* 0x000fe20000000000 */
[----:B---3--:R-:W-:-:S05]  /*5190*/  FADD R227, R34, R227 ;  /* 0x000000e322e37221 */ /* 0x008fca0000000000 */
[----:B------:R0:W-:Y:S04]  /*51a0*/  STL [R1], R227 ;  /* 0x000000e301007387 */ /* 0x0001e80000100800 */
[----:B0-----:R-:W3:Y:S02]  /*51b0*/  LDL.LU R227, [R1+0x94] ;  /* 0x0000940001e37983 */ /* 0x001ee40000300800 */
[----:B---3--:R-:W-:-:S05]  /*51c0*/  FADD R227, R35, R227 ;  /* 0x000000e323e37221 */ /* 0x008fca0000000000 */
[----:B------:R0:W-:Y:S04]  /*51d0*/  STL [R1+0x4], R227 ;  /* 0x000004e301007387 */ /* 0x0001e80000100800 */
        /* <DEDUP_REMOVED lines=35> */
[----:B------:R0:W-:Y:S02]  /*5410*/  STL [R1+0x34], R227 ;  /* 0x000034e301007387 */ /* 0x0001e40000100800 */
.L_x_36:
[----:B0-----:R-:W-:-:S04]  /*5420*/  IMAD.U32 R227, RZ, RZ, UR15 ;  /* 0x0000000fffe37e24 */ /* 0x001fc8000f8e00ff */
[----:B------:R0:W-:Y:S01]  /*5430*/  SYNCS.ARRIVE.TRANS64.A1T0 RZ, [R227+UR11], RZ ;  /* 0x000000ffe3ff79a7 */ /* 0x0001e2000810000b */
[----:B------:R-:W-:Y:S02]  /*5440*/  WARPGROUP.DEPBAR.LE gsb0, 0x0 ;  /* 0x00008000000079c5 */ /* 0x000fe40000010000 */
[----:B------:R-:W3:Y:S02]  /*5450*/  LDC R24, c[0x0][0x28c] ;  /* 0x0000a300ff187b82 */ /* 0x000ee40000000800 */
[----:B---3--:R-:W-:-:S13]  /*5460*/  ISETP.GE.AND P0, PT, R24, 0x1, PT ;  /* 0x000000011800780c */ /* 0x008fda0003f06270 */
[----:B0-----:R-:W-:Y:S05]  /*5470*/  @!P0 BRA `(.L_x_37) ;  /* 0x0000000000608947 */ /* 0x001fea0003800000 */
[----:B------:R-:W-:-:S06]  /*5480*/  UISETP.NE.AND UP0, UPT, UR8, 0x3, UPT ;  /* 0x000000030800788c */ /* 0x000fcc000bf05270 */
[----:B------:R-:W-:-:S13]  /*5490*/  PLOP3.LUT P0, PT, PT, PT, UP0, 0x80, 0x0 ;  /* 0x000000000000781c */ /* 0x000fda0003f0f008 */
[----:B------:R-:W-:Y:S05]  /*54a0*/  @!P0 BRA `(.L_x_38) ;  /* 0x0000000000048947 */ /* 0x000fea0003800000 */
[----:B------:R-:W-:Y:S01]  /*54b0*/  BPT.TRAP 0x1 ;  /* 0x000000040000795c */ /* 0x000fe20000300000 */
.L_x_38:
[----:B-----5:R0:W-:Y:S04]  /*54c0*/  STL [R1+0x64], R0 ;  /* 0x0000640001007387 */ /* 0x0201e80000100800 */
[----:B------:R-:W3:Y:S04]  /*54d0*/  LDL R227, [R1+0x40] ;  /* 0x0000400001e37983 */ /* 0x000ee80000100800 */
[----:B0-----:R-:W4:Y:S02]  /*54e0*/  LDL R0, [R1+0x38] ;  /* 0x0000380001007983 */ /* 0x001f240000100800 */
[----:B----4-:R-:W-:-:S02]  /*54f0*/  ISETP.NE.AND P0, PT, R0, RZ, PT ;  /* 0x000000ff0000720c */ /* 0x010fc40003f05270 */
[----:B------:R0:W5:Y:S11]  /*5500*/  LDL.LU R0, [R1+0x64] ;  /* 0x0000640001007983 */ /* 0x0001760000300800 */
[----:B------:R-:W-:-:S05]  /*5510*/  VOTEU.ANY UP0, P0 ;  /* 0x00000000003f7886 */ /* 0x000fca0000000100 */
[----:B------:R-:W-:-:S06]  /*5520*/  @UP0 UIADD3 UR4, UR12, UR18, URZ ;  /* 0x000000120c040290 */ /* 0x000fcc000fffe03f */
[----:B------:R-:W-:-:S04]  /*5530*/  IMAD.U32 R24, RZ, RZ, UR4 ;  /* 0x00000004ff187e24 */ /* 0x000fc8000f8e00ff */
[----:B------:R-:W-:-:S04]  /*5540*/  @P0 IMAD.WIDE.U32 R24, R24, -0x4de9bd37, RZ ;  /* 0xb21642c918180825 */ /* 0x000fc800078e00ff */
[----:B------:R-:W-:Y:S01]  /*5550*/  IMAD.U32 R27, RZ, RZ, UR4 ;  /* 0x00000004ff1b7e24 */ /* 0x000fe2000f8e00ff */
[----:B------:R-:W-:-:S05]  /*5560*/  @P0 SHF.R.U32.HI R24, RZ, 0x4, R25 ;  /* 0x00000004ff180819 */ /* 0x000fca0000011619 */
[----:B------:R-:W-:-:S05]  /*5570*/  @P0 IMAD R24, R24, -0x17, R27 ;  /* 0xffffffe918180824 */ /* 0x000fca00078e021b */
[----:B------:R-:W-:Y:S01]  /*5580*/  @P0 LEA R24, R24, UR10, 0x3 ;  /* 0x0000000a18180c11 */ /* 0x000fe2000f8e18ff */
[----:B------:R-:W-:-:S04]  /*5590*/  UISETP.GT.U32.AND UP0, UPT, UR5, 0x1, UPT ;  /* 0x000000010500788c */ /* 0x000fc8000bf04070 */
[----:B------:R-:W-:-:S05]  /*55a0*/  @P0 VIADD R24, R24, 0xb8 ;  /* 0x000000b818180836 */ /* 0x000fca0000000000 */
[----:B---3--:R-:W-:-:S04]  /*55b0*/  @P0 PRMT R24, R227, 0x654, R24 ;  /* 0x00000654e3180816 */ /* 0x008fc80000000018 */
[----:B------:R0:W-:Y:S01]  /*55c0*/  @P0 SYNCS.ARRIVE.TRANS64.RED.A1T0 RZ, [R24+URZ], RZ ;  /* 0x000000ff18ff09a7 */ /* 0x0001e2000810043f */
[----:B------:R-:W-:-:S13]  /*55d0*/  PLOP3.LUT P0, PT, PT, PT, UP0, 0x80, 0x0 ;  /* 0x000000000000781c */ /* 0x000fda0003f0f008 */
[----:B0-----:R-:W-:Y:S05]  /*55e0*/  @P0 BRA `(.L_x_37) ;  /* 0x0000000000040947 */ /* 0x001fea0003800000 */
[----:B------:R-:W-:Y:S01]  /*55f0*/  BPT.TRAP 0x1 ;  /* 0x000000040000795c */ /* 0x000fe20000300000 */
.L_x_37:
[----:B------:R-:W0:Y:S01]  /*5600*/  S2R R25, SR_TID.X ;  /* 0x0000000000197919 */ /* 0x000e220000002100 */
[----:B------:R-:W-:Y:S01]  /*5610*/  IMAD.U32 R24, RZ, RZ, UR13 ;  /* 0x0000000dff187e24 */ /* 0x000fe2000f8e00ff */
[----:B------:R-:W-:Y:S01]  /*5620*/  UIADD3 UR18, UR9, UR18, URZ ;  /* 0x0000001209127290 */ /* 0x000fe2000fffe03f */
[----:B------:R-:W3:Y:S01]  /*5630*/  LDC R35, c[0x0][0x288] ;  /* 0x0000a200ff237b82 */ /* 0x000ee20000000800 */
[----:B------:R-:W-:Y:S02]  /*5640*/  UISETP.GE.U32.AND UP1, UPT, UR9, 0x17, UPT ;  /* 0x000000170900788c */ /* 0x000fe4000bf26070 */
[----:B------:R-:W-:Y:S01]  /*5650*/  SHF.L.U32 R24, R24, 0x1f, RZ ;  /* 0x0000001f18187819 */ /* 0x000fe200000006ff */
[----:B------:R-:W-:Y:S02]  /*5660*/  UISETP.GT.U32.AND UP0, UPT, UR18, 0x16, UPT ;  /* 0x000000161200788c */ /* 0x000fe4000bf04070 */
[----:B------:R-:W-:Y:S01]  /*5670*/  UIMAD.WIDE.U32 UR20, UR18, -0x4de9bd37, URZ ;  /* 0xb21642c9121478a5 */ /* 0x000fe2000f8e003f */
[----:B------:R-:W4:Y:S01]  /*5680*/  SYNCS.PHASECHK.TRANS64.TRYWAIT P0, [UR14+0x8], R24 ;  /* 0x00000818ff0075a7 */ /* 0x000f22000800014e */
[----:B------:R-:W-:-:S02]  /*5690*/  UISETP.LT.U32.AND UP0, UPT, UR9, 0x17, UP0 ;  /* 0x000000170900788c */ /* 0x000fc40008701070 */
[----:B------:R-:W-:Y:S02]  /*56a0*/  USHF.R.U32.HI UR20, URZ, 0x4, UR21 ;  /* 0x000000043f147899 */ /* 0x000fe40008011615 */
[----:B------:R-:W-:Y:S02]  /*56b0*/  USEL UR4, URZ, 0x1, !UP0 ;  /* 0x000000013f047887 */ /* 0x000fe4000c000000 */
[----:B------:R-:W-:Y:S02]  /*56c0*/  UIMAD UR18, UR20, -0x17, UR18 ;  /* 0xffffffe9141278a4 */ /* 0x000fe4000f8e0212 */
[----:B------:R-:W-:-:S04]  /*56d0*/  ULOP3.LUT UR17, UR17, UR4, URZ, 0x3c, !UPT ;  /* 0x0000000411117292 */ /* 0x000fc8000f8e3c3f */
[----:B------:R-:W-:Y:S01]  /*56e0*/  @UP1 ULOP3.LUT UR17, UR17, 0x1, UR20, 0x78, !UPT ;  /* 0x0000000111111892 */ /* 0x000fe2000f8e7814 */
[----:B0-----:R-:W-:-:S04]  /*56f0*/  SHF.R.S32.HI R26, RZ, 0x1f, R25 ;  /* 0x0000001fff1a7819 */ /* 0x001fc80000011419 */
[----:B------:R-:W-:-:S04]  /*5700*/  LEA.HI R26, R26, R25, RZ, 0x7 ;  /* 0x000000191a1a7211 */ /* 0x000fc800078f38ff */
[----:B------:R-:W-:-:S05]  /*5710*/  LOP3.LUT R26, R26, 0xffffff80, RZ, 0xc0, !PT ;  /* 0xffffff801a1a7812 */ /* 0x000fca00078ec0ff */
[----:B------:R-:W-:-:S05]  /*5720*/  IMAD.IADD R26, R25, 0x1, -R26 ;  /* 0x00000001191a7824 */ /* 0x000fca00078e0a1a */
[----:B------:R-:W-:-:S04]  /*5730*/  SHF.R.S32.HI R25, RZ, 0x1f, R26 ;  /* 0x0000001fff197819 */ /* 0x000fc8000001141a */
[----:B------:R-:W-:-:S04]  /*5740*/  LEA.HI R25, R25, R26, RZ, 0x2 ;  /* 0x0000001a19197211 */ /* 0x000fc800078f10ff */
[----:B------:R-:W-:-:S05]  /*5750*/  LOP3.LUT R25, R25, 0xfffffffc, RZ, 0xc0, !PT ;  /* 0xfffffffc19197812 */ /* 0x000fca00078ec0ff */
[----:B------:R-:W-:-:S04]  /*5760*/  IMAD.IADD R40, R26, 0x1, -R25 ;  /* 0x000000011a287824 */ /* 0x000fc800078e0a19 */
[----:B------:R-:W-:Y:S01]  /*5770*/  IMAD.SHL.U32 R32, R40, 0x2, RZ ;  /* 0x0000000228207824 */ /* 0x000fe200078e00ff */
[----:B---34-:R-:W-:Y:S06]  /*5780*/  @!P0 BRA `(.L_x_39) ;  /* 0x000000b000688947 */ /* 0x018fec0003800000 */
.L_x_328:
[----:B-----5:R3:W-:Y:S01]  /*5790*/  STL [R1+0x68], R2 ;  /* 0x0000680201007387 */ /* 0x0207e20000100800 */
[----:B------:R-:W-:Y:S01]  /*57a0*/  ULDC UR4, c[0x0][0x284] ;  /* 0x0000a10000047ab9 */ /* 0x000fe20000000800 */
[----:B------:R-:W-:Y:S01]  /*57b0*/  SHF.R.S32.HI R33, RZ, 0x1f, R32 ;  /* 0x0000001fff217819 */ /* 0x000fe20000011420 */
[----:B------:R-:W-:Y:S01]  /*57c0*/  ULDC.64 UR20, c[0x0][0x5d0] ;  /* 0x0001740000147ab9 */ /* 0x000fe20000000a00 */
[----:B---3--:R-:W3:Y:S04]  /*57d0*/  LDL.LU R2, [R1+0x50] ;  /* 0x0000500001027983 */ /* 0x008ee80000300800 */
[----:B------:R4:W-:Y:S04]  /*57e0*/  STL [R1+0x64], R0 ;  /* 0x0000640001007387 */ /* 0x0009e80000100800 */
[----:B------:R-:W2:Y:S04]  /*57f0*/  LDL R227, [R1+0x3c] ;  /* 0x00003c0001e37983 */ /* 0x000ea80000100800 */
[----:B----4-:R-:W4:Y:S01]  /*5800*/  LDL R0, [R1+0x4c] ;  /* 0x00004c0001007983 */ /* 0x010f220000100800 */
[----:B---3--:R-:W-:-:S03]  /*5810*/  IMAD R36, R2, 0xf0, RZ ;  /* 0x000000f002247824 */ /* 0x008fc600078e02ff */
[----:B------:R3:W5:Y:S01]  /*5820*/  LDL.LU R2, [R1+0x68] ;  /* 0x0000680001027983 */ /* 0x0007620000300800 */
[----:B----4-:R-:W-:-:S03]  /*5830*/  IMAD.SHL.U32 R34, R0, 0x40, RZ ;  /* 0x0000004000227824 */ /* 0x010fc600078e00ff */
[----:B------:R3:W5:Y:S02]  /*5840*/  LDL.LU R0, [R1+0x64] ;  /* 0x0000640001007983 */ /* 0x0007640000300800 */
[----:B------:R-:W-:Y:S02]  /*5850*/  ISETP.GE.AND P0, PT, R34, UR4, PT ;  /* 0x0000000422007c0c */ /* 0x000fe4000bf06270 */
[----:B--2---:R-:W-:Y:S02]  /*5860*/  SHF.R.S32.HI R38, RZ, 0x1f, R227 ;  /* 0x0000001fff267819 */ /* 0x004fe400000114e3 */
[----:B------:R-:W-:Y:S01]  /*5870*/  ISETP.GE.OR P0, PT, R36, R35, P0 ;  /* 0x000000232400720c */ /* 0x000fe20000706670 */
[----:B0-----:R-:W-:-:S04]  /*5880*/  IMAD.WIDE.U32 R24, R227, UR20, R32 ;  /* 0x00000014e3187c25 */ /* 0x001fc8000f8e0020 */
[----:B------:R-:W-:Y:S01]  /*5890*/  IMAD R26, R38, UR20, RZ ;  /* 0x00000014261a7c24 */ /* 0x000fe2000f8e02ff */
[----:B------:R-:W-:Y:S02]  /*58a0*/  SHF.R.S32.HI R37, RZ, 0x1f, R36 ;  /* 0x0000001fff257819 */ /* 0x000fe40000011424 */
[----:B------:R-:W-:Y:S01]  /*58b0*/  IADD3 R24, P1, R36, R24, RZ ;  /* 0x0000001824187210 */ /* 0x000fe20007f3e0ff */
[----:B------:R-:W-:-:S05]  /*58c0*/  IMAD R27, R227, UR21, R26 ;  /* 0x00000015e31b7c24 */ /* 0x000fca000f8e021a */
[----:B------:R-:W-:Y:S01]  /*58d0*/  IADD3.X R25, R37, R25, R27, P1, !PT ;  /* 0x0000001925197210 */ /* 0x000fe20000ffe41b */
[----:B---3--:R-:W-:Y:S06]  /*58e0*/  @P0 BRA `(.L_x_40) ;  /* 0x0000008800fc0947 */ /* 0x008fec0003800000 */
[----:B------:R0:W-:Y:S01]  /*58f0*/  STL.64 [R1+0x70], R4 ;  /* 0x0000700401007387 */ /* 0x0001e20000100a00 */
[----:B------:R-:W2:Y:S01]  /*5900*/  LDC.64 R28, c[0x0][0x5c8] ;  /* 0x00017200ff1c7b82 */ /* 0x000ea20000000a00 */
[----:B------:R-:W-:Y:S02]  /*5910*/  ULDC.64 UR20, c[0x0][0x5c0] ;  /* 0x0001700000147ab9 */ /* 0x000fe40000000a00 */
[----:B0-----:R-:W3:Y:S04]  /*5920*/  LDL.64 R4, [R1+0x58] ;  /* 0x0000580001047983 */ /* 0x001ee80000100a00 */
[----:B-----5:R0:W-:Y:S04]  /*5930*/  STL [R1+0x68], R2 ;  /* 0x0000680201007387 */ /* 0x0201e80000100800 */
[----:B0-----:R-:W3:Y:S04]  /*5940*/  LDL.LU R2, [R1+0x4c] ;  /* 0x00004c0001027983 */ /* 0x001ee80000300800 */
[----:B------:R0:W-:Y:S04]  /*5950*/  STL [R1+0x64], R0 ;  /* 0x0000640001007387 */ /* 0x0001e80000100800 */
[----:B0-----:R-:W4:Y:S01]  /*5960*/  LDL R0, [R1+0x54] ;  /* 0x0000540001007983 */ /* 0x001f220000100800 */
[----:B---3--:R-:W-:-:S03]  /*5970*/  IMAD.WIDE R30, R2, 0x40, R4 ;  /* 0x00000040021e7825 */ /* 0x008fc600078e0204 */
[----:B------:R0:W5:Y:S04]  /*5980*/  LDL.LU.64 R4, [R1+0x70] ;  /* 0x0000700001047983 */ /* 0x0001680000300a00 */
[----:B------:R0:W5:Y:S01]  /*5990*/  LDL.LU R2, [R1+0x68] ;  /* 0x0000680001027983 */ /* 0x0001620000300800 */
[-C--:B--2---:R-:W-:Y:S02]  /*59a0*/  IMAD R26, R31, R28.reuse, RZ ;  /* 0x0000001c1f1a7224 */ /* 0x084fe400078e02ff */
[----:B------:R-:W-:-:S04]  /*59b0*/  IMAD.WIDE.U32 R24, R30, R28, R24 ;  /* 0x0000001c1e187225 */ /* 0x000fc800078e0018 */
[----:B------:R-:W-:Y:S01]  /*59c0*/  IMAD R27, R30, R29, R26 ;  /* 0x0000001d1e1b7224 */ /* 0x000fe200078e021a */
[----:B------:R-:W-:Y:S01]  /*59d0*/  LEA R26, P0, R28, R24, 0x3 ;  /* 0x000000181c1a7211 */ /* 0x000fe200078018ff */
[----:B----4-:R-:W-:Y:S01]  /*59e0*/  IMAD.IADD R34, R0, 0x1, -R34 ;  /* 0x0000000100227824 */ /* 0x010fe200078e0a22 */
[----:B------:R-:W-:Y:S01]  /*59f0*/  IADD3 R24, P1, R24, UR20, RZ ;  /* 0x0000001418187c10 */ /* 0x000fe2000ff3e0ff */
[----:B------:R0:W5:Y:S01]  /*5a00*/  LDL.LU R0, [R1+0x64] ;  /* 0x0000640001007983 */ /* 0x0001620000300800 */
[----:B------:R-:W-:Y:S01]  /*5a10*/  IMAD.IADD R27, R25, 0x1, R27 ;  /* 0x00000001191b7824 */ /* 0x000fe200078e021b */
[----:B------:R-:W-:Y:S01]  /*5a20*/  IADD3 R26, P2, R26, UR20, RZ ;  /* 0x000000141a1a7c10 */ /* 0x000fe2000ff5e0ff */
[----:B------:R-:W-:-:S03]  /*5a30*/  IMAD R35, R40, -0x2, R35 ;  /* 0xfffffffe28237824 */ /* 0x000fc600078e0223 */
[----:B------:R-:W-:Y:S02]  /*5a40*/  LEA.HI.X R28, R28, R27, R29, 0x3, P0 ;  /* 0x0000001b1c1c7211 */ /* 0x000fe400000f1c1d */
[----:B------:R-:W-:Y:S01]  /*5a50*/  FSETP.NEU.AND P0, PT, RZ, UR19, PT ;  /* 0x00000013ff007c0b */ /* 0x000fe2000bf0d000 */
[----:B------:R-:W-:Y:S01]  /*5a60*/  BSSY B0, `(.L_x_40) ;  /* 0x00008a7000007945 */ /* 0x000fe20003800000 */
[----:B------:R-:W-:Y:S02]  /*5a70*/  IADD3.X R25, R27, UR21, RZ, P1, !PT ;  /* 0x000000151b197c10 */ /* 0x000fe40008ffe4ff */
[----:B------:R-:W-:Y:S01]  /*5a80*/  IADD3.X R27, R28, UR21, RZ, P2, !PT ;  /* 0x000000151c1b7c10 */ /* 0x000fe200097fe4ff */
[----:B------:R-:W-:-:S08]  /*5a90*/  IMAD.IADD R35, R35, 0x1, -R36 ;  /* 0x0000000123237824 */ /* 0x000fd000078e0a24 */
[----:B0-----:R-:W-:Y:S05]  /*5aa0*/  @!P0 BRA `(.L_x_41) ;  /* 0x0000006400e08947 */ /* 0x001fea0003800000 */
[----:B------:R-:W-:Y:S01]  /*5ab0*/  ULDC.64 UR20, c[0x0][0x5b8] ;  /* 0x00016e0000147ab9 */ /* 0x000fe20000000a00 */
[----:B------:R-:W-:Y:S01]  /*5ac0*/  ULDC.64 UR22, c[0x0][0x5a8] ;  /* 0x00016a0000167ab9 */ /* 0x000fe20000000a00 */
[C---:B------:R-:W-:Y:S01]  /*5ad0*/  IMAD.WIDE.U32 R32, R227.reuse, UR20, R32 ;  /* 0x00000014e3207c25 */ /* 0x040fe2000f8e0020 */
[----:B------:R-:W-:Y:S03]  /*5ae0*/  BSSY B1, `(.L_x_42) ;  /* 0x0000010000017945 */ /* 0x000fe60003800000 */
[----:B------:R-:W-:Y:S01]  /*5af0*/  IMAD R28, R38, UR20, RZ ;  /* 0x00000014261c7c24 */ /* 0x000fe2000f8e02ff */
[----:B------:R-:W-:Y:S02]  /*5b00*/  IADD3 R32, P0, R36, R32, RZ ;  /* 0x0000002024207210 */ /* 0x000fe40007f1e0ff */
[----:B------:R-:W-:Y:S01]  /*5b10*/  PRMT R36, RZ, 0x7610, R36 ;  /* 0x00007610ff247816 */ /* 0x000fe20000000024 */
[----:B------:R-:W-:Y:S01]  /*5b20*/  IMAD R29, R227, UR21, R28 ;  /* 0x00000015e31d7c24 */ /* 0x000fe2000f8e021c */
[----:B------:R-:W-:-:S04]  /*5b30*/  ULDC.64 UR20, c[0x0][0x5b0] ;  /* 0x00016c0000147ab9 */ /* 0x000fc80000000a00 */
[----:B------:R-:W-:Y:S01]  /*5b40*/  IADD3.X R33, R37, R33, R29, P0, !PT ;  /* 0x0000002125217210 */ /* 0x000fe200007fe41d */
[----:B------:R-:W-:Y:S01]  /*5b50*/  IMAD R37, R31, UR20, RZ ;  /* 0x000000141f257c24 */ /* 0x000fe2000f8e02ff */
[----:B------:R-:W-:Y:S01]  /*5b60*/  ISETP.GE.AND P0, PT, R35, 0x1, PT ;  /* 0x000000012300780c */ /* 0x000fe20003f06270 */
[----:B------:R-:W-:-:S03]  /*5b70*/  IMAD.WIDE.U32 R28, R30, UR20, R32 ;  /* 0x000000141e1c7c25 */ /* 0x000fc6000f8e0020 */
[----:B------:R-:W-:Y:S01]  /*5b80*/  ISETP.LT.OR P4, PT, R34, 0x1, !P0 ;  /* 0x000000012200780c */ /* 0x000fe20004781670 */
[----:B------:R-:W-:Y:S01]  /*5b90*/  IMAD R37, R30, UR21, R37 ;  /* 0x000000151e257c24 */ /* 0x000fe2000f8e0225 */
[----:B------:R-:W-:-:S04]  /*5ba0*/  IADD3 R28, P1, R28, UR22, RZ ;  /* 0x000000161c1c7c10 */ /* 0x000fc8000ff3e0ff */
[----:B------:R-:W-:-:S07]  /*5bb0*/  IADD3.X R29, R29, UR23, R37, P1, !PT ;  /* 0x000000171d1d7c10 */ /* 0x000fce0008ffe425 */
[----:B------:R-:W-:Y:S05]  /*5bc0*/  @P4 BRA `(.L_x_43) ;  /* 0x0000000000044947 */ /* 0x000fea0003800000 */
[----:B------:R0:W5:Y:S02]  /*5bd0*/  LDG.E.U8 R36, desc[UR32][R28.64] ;  /* 0x000000201c247981 */ /* 0x000164000c1e1100 */
.L_x_43:
[----:B------:R-:W-:Y:S05]  /*5be0*/  BSYNC B1 ;  /* 0x0000000000017941 */ /* 0x000fea0003800000 */
.L_x_42:
[----:B-----5:R-:W-:Y:S01]  /*5bf0*/  LOP3.LUT R36, R36, 0xff, RZ, 0xc0, !PT ;  /* 0x000000ff24247812 */ /* 0x020fe200078ec0ff */
[----:B------:R-:W-:Y:S01]  /*5c00*/  BSSY B1, `(.L_x_44) ;  /* 0x000000c000017945 */ /* 0x000fe20003800000 */
[----:B------:R-:W-:Y:S02]  /*5c10*/  ISETP.GE.AND P1, PT, R35, 0x2, PT ;  /* 0x000000022300780c */ /* 0x000fe40003f26270 */
[----:B------:R-:W-:Y:S02]  /*5c20*/  F2FP.F16.E4M3.UNPACK_B R36, R36 ;  /* 0x00000024ff24723e */ /* 0x000fe400020006ff */
[----:B------:R-:W-:-:S03]  /*5c30*/  ISETP.LT.OR P2, PT, R34, 0x1, !P1 ;  /* 0x000000012200780c */ /* 0x000fc60004f41670 */
[----:B------:R-:W-:-:S05]  /*5c40*/  HADD2.F32 R36, -RZ, R36.H0_H0 ;  /* 0x20000024ff247230 */ /* 0x000fca0000004100 */
[----:B------:R-:W-:Y:S01]  /*5c50*/  FMUL R37, R36, UR19 ;  /* 0x0000001324257c20 */ /* 0x000fe20008400000 */
[----:B------:R-:W-:-:S03]  /*5c60*/  PRMT R36, RZ, 0x7610, R36 ;  /* 0x00007610ff247816 */ /* 0x000fc60000000024 */
[----:B------:R-:W-:-:S05]  /*5c70*/  FFMA R37, R226, UR24, R37 ;  /* 0x00000018e2257c23 */ /* 0x000fca0008000025 */
[----:B------:R-:W-:-:S05]  /*5c80*/  F2FP.SATFINITE.E4M3.F32.PACK_AB_MERGE_C R37, RZ, R37, RZ ;  /* 0x00000025ff25723e */ /* 0x000fca00048070ff */
[----:B------:R2:W-:Y:S01]  /*5c90*/  @!P4 STG.E.U8 desc[UR32][R24.64], R37 ;  /* 0x000000251800c986 */ /* 0x0005e2000c101120 */
[----:B------:R-:W-:Y:S05]  /*5ca0*/  @P2 BRA `(.L_x_45) ;  /* 0x0000000000042947 */ /* 0x000fea0003800000 */
[----:B------:R3:W5:Y:S02]  /*5cb0*/  LDG.E.U8 R36, desc[UR32][R28.64+0x1] ;  /* 0x000001201c247981 */ /* 0x000764000c1e1100 */
.L_x_45:
[----:B------:R-:W-:Y:S05]  /*5cc0*/  BSYNC B1 ;  /* 0x0000000000017941 */ /* 0x000fea0003800000 */
.L_x_44:
[----:B-----5:R-:W-:Y:S01]  /*5cd0*/  LOP3.LUT R36, R36, 0xff, RZ, 0xc0, !PT ;  /* 0x000000ff24247812 */ /* 0x020fe200078ec0ff */
[----:B------:R-:W-:Y:S01]  /*5ce0*/  BSSY B1, `(.L_x_46) ;  /* 0x0000012000017945 */ /* 0x000fe20003800000 */
[----:B--2---:R-:W-:Y:S02]  /*5cf0*/  IADD3 R37, P4, R30, 0x8, RZ ;  /* 0x000000081e257810 */ /* 0x004fe40007f9e0ff */
[----:B------:R-:W-:Y:S02]  /*5d00*/  F2FP.F16.E4M3.UNPACK_B R36, R36 ;  /* 0x00000024ff24723e */ /* 0x000fe400020006ff */
[----:B------:R-:W-:Y:S01]  /*5d10*/  ISETP.LT.OR P0, PT, R34, 0x9, !P0 ;  /* 0x000000092200780c */ /* 0x000fe20004701670 */
[----:B------:R-:W-:Y:S02]  /*5d20*/  IMAD.X R30, RZ, RZ, R31, P4 ;  /* 0x000000ffff1e7224 */ /* 0x000fe400020e061f */
[----:B------:R-:W-:Y:S02]  /*5d30*/  HADD2.F32 R36, -RZ, R36.H0_H0 ;  /* 0x20000024ff247230 */ /* 0x000fe40000004100 */
[----:B------:R-:W-:-:S02]  /*5d40*/  IMAD R30, R30, UR20, RZ ;  /* 0x000000141e1e7c24 */ /* 0x000fc4000f8e02ff */
[----:B------:R-:W-:-:S04]  /*5d50*/  IMAD.WIDE.U32 R32, R37, UR20, R32 ;  /* 0x0000001425207c25 */ /* 0x000fc8000f8e0020 */
[----:B------:R-:W-:Y:S01]  /*5d60*/  FMUL R36, R36, UR19 ;  /* 0x0000001324247c20 */ /* 0x000fe20008400000 */
[----:B------:R-:W-:-:S03]  /*5d70*/  IMAD R37, R37, UR21, R30 ;  /* 0x0000001525257c24 */ /* 0x000fc6000f8e021e */
[----:B------:R-:W-:Y:S01]  /*5d80*/  FFMA R36, R225, UR24, R36 ;  /* 0x00000018e1247c23 */ /* 0x000fe20008000024 */
[----:B------:R-:W-:Y:S02]  /*5d90*/  IADD3 R30, P4, R32, UR22, RZ ;  /* 0x00000016201e7c10 */ /* 0x000fe4000ff9e0ff */
[----:B------:R-:W-:Y:S02]  /*5da0*/  PRMT R32, RZ, 0x7610, R32 ;  /* 0x00007610ff207816 */ /* 0x000fe40000000020 */
[----:B------:R-:W-:Y:S02]  /*5db0*/  F2FP.SATFINITE.E4M3.F32.PACK_AB_MERGE_C R39, RZ, R36, RZ ;  /* 0x00000024ff27723e */ /* 0x000fe400048070ff */
[----:B------:R-:W-:-:S03]  /*5dc0*/  IADD3.X R31, R33, UR23, R37, P4, !PT ;  /* 0x00000017211f7c10 */ /* 0x000fc6000a7fe425 */
[----:B------:R2:W-:Y:S01]  /*5dd0*/  @!P2 STG.E.U8 desc[UR32][R24.64+0x1], R39 ;  /* 0x000001271800a986 */ /* 0x0005e2000c101120 */
[----:B------:R-:W-:Y:S05]  /*5de0*/  @P0 BRA `(.L_x_47) ;  /* 0x0000000000040947 */ /* 0x000fea0003800000 */
[----:B------:R4:W5:Y:S02]  /*5df0*/  LDG.E.U8 R32, desc[UR32][R30.64] ;  /* 0x000000201e207981 */ /* 0x000964000c1e1100 */
.L_x_47:
[----:B------:R-:W-:Y:S05]  /*5e00*/  BSYNC B1 ;  /* 0x0000000000017941 */ /* 0x000fea0003800000 */
.L_x_46:
[----:B-----5:R-:W-:Y:S01]  /*5e10*/  LOP3.LUT R32, R32, 0xff, RZ, 0xc0, !PT ;  /* 0x000000ff20207812 */ /* 0x020fe200078ec0ff */
[----:B------:R-:W-:Y:S01]  /*5e20*/  BSSY B1, `(.L_x_48) ;  /* 0x000000b000017945 */ /* 0x000fe20003800000 */
[----:B------:R-:W-:Y:S02]  /*5e30*/  ISETP.LT.OR P1, PT, R34, 0x9, !P1 ;  /* 0x000000092200780c */ /* 0x000fe40004f21670 */
[----:B------:R-:W-:-:S05]  /*5e40*/  F2FP.F16.E4M3.UNPACK_B R32, R32 ;  /* 0x00000020ff20723e */ /* 0x000fca00020006ff */
        /* <DEDUP_REMOVED lines=8> */
.L_x_49:
[----:B------:R-:W-:Y:S05]  /*5ed0*/  BSYNC B1 ;  /* 0x0000000000017941 */ /* 0x000fea0003800000 */
.L_x_48:
[----:B-----5:R-:W-:Y:S01]  /*5ee0*/  LOP3.LUT R32, R32, 0xff, RZ, 0xc0, !PT ;  /* 0x000000ff20207812 */ /* 0x020fe200078ec0ff */
[----:B------:R-:W-:Y:S01]  /*5ef0*/  BSSY B1, `(.L_x_50) ;  /* 0x000000c000017945 */ /* 0x000fe20003800000 */
[----:B------:R-:W-:Y:S02]  /*5f00*/  ISETP.GE.AND P0, PT, R35, 0x9, PT ;  /* 0x000000092300780c */ /* 0x000fe40003f06270 */
[----:B------:R-:W-:Y:S02]  /*5f10*/  F2FP.F16.E4M3.UNPACK_B R32, R32 ;  /* 0x00000020ff20723e */ /* 0x000fe400020006ff */
[----:B------:R-:W-:-:S03]  /*5f20*/  ISETP.LT.OR P2, PT, R34, 0x1, !P0 ;  /* 0x000000012200780c */ /* 0x000fc60004741670 */
[----:B------:R-:W-:-:S05]  /*5f30*/  HADD2.F32 R32, -RZ, R32.H0_H0 ;  /* 0x20000020ff207230 */ /* 0x000fca0000004100 */
[----:B------:R-:W-:-:S04]  /*5f40*/  FMUL R32, R32, UR19 ;  /* 0x0000001320207c20 */ /* 0x000fc80008400000 */
[----:B------:R-:W-:-:S05]  /*5f50*/  FFMA R32, R223, UR24, R32 ;  /* 0x00000018df207c23 */ /* 0x000fca0008000020 */
[----:B0-----:R-:W-:Y:S02]  /*5f60*/  F2FP.SATFINITE.E4M3.F32.PACK_AB_MERGE_C R33, RZ, R32, RZ ;  /* 0x00000020ff21723e */ /* 0x001fe400048070ff */
[----:B------:R-:W-:-:S03]  /*5f70*/  PRMT R32, RZ, 0x7610, R32 ;  /* 0x00007610ff207816 */ /* 0x000fc60000000020 */
[----:B------:R0:W-:Y:S01]  /*5f80*/  @!P1 STG.E.U8 desc[UR32][R26.64+0x1], R33 ;  /* 0x000001211a009986 */ /* 0x0001e2000c101120 */
[----:B------:R-:W-:Y:S05]  /*5f90*/  @P2 BRA `(.L_x_51) ;  /* 0x0000000000042947 */ /* 0x000fea0003800000 */
[----:B------:R0:W5:Y:S02]  /*5fa0*/  LDG.E.U8 R32, desc[UR32][R28.64+0x8] ;  /* 0x000008201c207981 */ /* 0x000164000c1e1100 */
.L_x_51:
[----:B------:R-:W-:Y:S05]  /*5fb0*/  BSYNC B1 ;  /* 0x0000000000017941 */ /* 0x000fea0003800000 */
.L_x_50:
[----:B-----5:R-:W-:Y:S01]  /*5fc0*/  LOP3.LUT R32, R32, 0xff, RZ, 0xc0, !PT ;  /* 0x000000ff20207812 */ /* 0x020fe200078ec0ff */
[----:B------:R-:W-:Y:S01]  /*5fd0*/  BSSY B1, `(.L_x_52) ;  /* 0x000000c000017945 */ /* 0x000fe20003800000 */
[----:B------:R-:W-:Y:S02]  /*5fe0*/  ISETP.GE.AND P1, PT, R35, 0xa, PT ;  /* 0x0000000a2300780c */ /* 0x000fe40003f26270 */
[----:B------:R-:W-:Y:S02]  /*5ff0*/  F2FP.F16.E4M3.UNPACK_B R32, R32 ;  /* 0x00000020ff20723e */ /* 0x000fe400020006ff */
[----:B------:R-:W-:-:S03]  /*6000*/  ISETP.LT.OR P4, PT, R34, 0x1, !P1 ;  /* 0x000000012200780c */ /* 0x000fc60004f81670 */
[----:B------:R-:W-:-:S05]  /*6010*/  HADD2.F32 R32, -RZ, R32.H0_H0 ;  /* 0x20000020ff207230 */ /* 0x000fca0000004100 */
[----:B0-----:R-:W-:Y:S01]  /*6020*/  FMUL R33, R32, UR19 ;  /* 0x0000001320217c20 */ /* 0x001fe20008400000 */
[----:B------:R-:W-:-:S03]  /*6030*/  PRMT R32, RZ, 0x7610, R32 ;  /* 0x00007610ff207816 */ /* 0x000fc60000000020 */
[----:B------:R-:W-:-:S05]  /*6040*/  FFMA R33, R222, UR24, R33 ;  /* 0x00000018de217c23 */ /* 0x000fca0008000021 */
[----:B------:R-:W-:-:S05]  /*6050*/  F2FP.SATFINITE.E4M3.F32.PACK_AB_MERGE_C R33, RZ, R33, RZ ;  /* 0x00000021ff21723e */ /* 0x000fca00048070ff */
[----:B------:R0:W-:Y:S01]  /*6060*/  @!P2 STG.E.U8 desc[UR32][R24.64+0x8], R33 ;  /* 0x000008211800a986 */ /* 0x0001e2000c101120 */
[----:B------:R-:W-:Y:S05]  /*6070*/  @P4 BRA `(.L_x_53) ;  /* 0x0000000000044947 */ /* 0x000fea0003800000 */
[----:B------:R0:W5:Y:S02]  /*6080*/  LDG.E.U8 R32, desc[UR32][R28.64+0x9] ;  /* 0x000009201c207981 */ /* 0x000164000c1e1100 */
.L_x_53:
[----:B------:R-:W-:Y:S05]  /*6090*/  BSYNC B1 ;  /* 0x0000000000017941 */ /* 0x000fea0003800000 */
.L_x_52:
[----:B-----5:R-:W-:Y:S01]  /*60a0*/  LOP3.LUT R32, R32, 0xff, RZ, 0xc0, !PT ;  /* 0x000000ff20207812 */ /* 0x020fe200078ec0ff */
[----:B------:R-:W-:Y:S01]  /*60b0*/  BSSY B1, `(.L_x_54) ;  /* 0x000000b000017945 */ /* 0x000fe20003800000 */
[----:B------:R-:W-:Y:S02]  /*60c0*/  ISETP.LT.OR P0, PT, R34, 0x9, !P0 ;  /* 0x000000092200780c */ /* 0x000fe40004701670 */
[----:B------:R-:W-:-:S05]  /*60d0*/  F2FP.F16.E4M3.UNPACK_B R32, R32 ;  /* 0x00000020ff20723e */ /* 0x000fca00020006ff */
        /* <DEDUP_REMOVED lines=8> */
.L_x_55:
[----:B------:R-:W-:Y:S05]  /*6160*/  BSYNC B1 ;  /* 0x0000000000017941 */ /* 0x000fea0003800000 */
.L_x_54:
[----:B-----5:R-:W-:Y:S01]  /*6170*/  LOP3.LUT R32, R32, 0xff, RZ, 0xc0, !PT ;  /* 0x000000ff20207812 */ /* 0x020fe200078ec0ff */
[----:B------:R-:W-:Y:S01]  /*6180*/  BSSY B1, `(.L_x_56) ;  /* 0x000000b000017945 */ /* 0x000fe20003800000 */
[----:B------:R-:W-:Y:S02]  /*6190*/  ISETP.LT.OR P1, PT, R34, 0x9, !P1 ;  /* 0x000000092200780c */ /* 0x000fe40004f21670 */
[----:B------:R-:W-:-:S05]  /*61a0*/  F2FP.F16.E4M3.UNPACK_B R32, R32 ;  /* 0x00000020ff20723e */ /* 0x000fca00020006ff */
        /* <DEDUP_REMOVED lines=8> */
.L_x_57:
[----:B------:R-:W-:Y:S05]  /*6230*/  BSYNC B1 ;  /* 0x0000000000017941 */ /* 0x000fea0003800000 */
.L_x_56:
        /* <DEDUP_REMOVED lines=13> */
.L_x_59:
[----:B------:R-:W-:Y:S05]  /*6310*/  BSYNC B1 ;  /* 0x0000000000017941 */ /* 0x000fea0003800000 */
.L_x_58:
        /* <DEDUP_REMOVED lines=13> */
.L_x_61:
[----:B------:R-:W-:Y:S05]  /*63f0*/  BSYNC B1 ;  /* 0x0000000000017941 */ /* 0x000fea0003800000 */
.L_x_60:
        /* <DEDUP_REMOVED lines=12> */
.L_x_63:
[----:B------:R-:W-:Y:S05]  /*64c0*/  BSYNC B1 ;  /* 0x0000000000017941 */ /* 0x000fea0003800000 */
.L_x_62:
        /* <DEDUP_REMOVED lines=12> */
.L_x_65:
[----:B------:R-:W-:Y:S05]  /*6590*/  BSYNC B1 ;  /* 0x0000000000017941 */ /* 0x000fea0003800000 */
.L_x_64:
        /* <DEDUP_REMOVED lines=13> */
.L_x_67:
[----:B------:R-:W-:Y:S05]  /*6670*/  BSYNC B1 ;  /* 0x0000000000017941 */ /* 0x000fea0003800000 */
.L_x_66:
        /* <DEDUP_REMOVED lines=13> */
.L_x_69:
[----:B------:R-:W-:Y:S05]  /*6750*/  BSYNC B1 ;  /* 0x0000000000017941 */ /* 0x000fea0003800000 */
.L_x_68:
        /* <DEDUP_REMOVED lines=12> */
.L_x_71:
[----:B------:R-:W-:Y:S05]  /*6820*/  BSYNC B1 ;  /* 0x0000000000017941 */ /* 0x000fea0003800000 */
.L_x_70:
        /* <DEDUP_REMOVED lines=12> */
.L_x_73:
[----:B------:R-:W-:Y:S05]  /*68f0*/  BSYNC B1 ;  /* 0x0000000000017941 */ /* 0x000fea0003800000 */
.L_x_72:
        /* <DEDUP_REMOVED lines=13> */
.L_x_75:
[----:B------:R-:W-:Y:S05]  /*69d0*/  BSYNC B1 ;  /* 0x0000000000017941 */ /* 0x000fea0003800000 */
.L_x_74:
        /* <DEDUP_REMOVED lines=13> */
.L_x_77:
[----:B------:R-:W-:Y:S05]  /*6ab0*/  BSYNC B1 ;  /* 0x0000000000017941 */ /* 0x000fea0003800000 */
.L_x_76:
        /* <DEDUP_REMOVED lines=12> */
.L_x_79:
[----:B------:R-:W-:Y:S05]  /*6b80*/  BSYNC B1 ;  /* 0x0000000000017941 */ /* 0x000fea0003800000 */
.L_x_78:
        /* <DEDUP_REMOVED lines=12> */
.L_x_81:
[----:B------:R-:W-:Y:S05]  /*6c50*/  BSYNC B1 ;  /* 0x0000000000017941 */ /* 0x000fea0003800000 */
.L_x_80:
        /* <DEDUP_REMOVED lines=13> */
.L_x_83:
[----:B------:R-:W-:Y:S05]  /*6d30*/  BSYNC B1 ;  /* 0x0000000000017941 */ /* 0x000fea0003800000 */
.L_x_82:
        /* <DEDUP_REMOVED lines=13> */
.L_x_85:
[----:B------:R-:W-:Y:S05]  /*6e10*/  BSYNC B1 ;  /* 0x0000000000017941 */ /* 0x000fea0003800000 */
.L_x_84:
        /* <DEDUP_REMOVED lines=12> */
.L_x_87:
[----:B------:R-:W-:Y:S05]  /*6ee0*/  BSYNC B1 ;  /* 0x0000000000017941 */ /* 0x000fea0003800000 */
.L_x_86:
        /* <DEDUP_REMOVED lines=12> */
.L_x_89:
[----:B------:R-:W-:Y:S05]  /*6fb0*/  BSYNC B1 ;  /* 0x0000000000017941 */ /* 0x000fea0003800000 */
.L_x_88:
        /* <DEDUP_REMOVED lines=13> */
.L_x_91:
[----:B------:R-:W-:Y:S05]  /*7090*/  BSYNC B1 ;  /* 0x0000000000017941 */ /* 0x000fea0003800000 */
.L_x_90:
        /* <DEDUP_REMOVED lines=13> */
.L_x_93:
[----:B------:R-:W-:Y:S05]  /*7170*/  BSYNC B1 ;  /* 0x0000000000017941 */ /* 0x000fea0003800000 */
.L_x_92:
        /* <DEDUP_REMOVED lines=12> */
.L_x_95:
[----:B------:R-:W-:Y:S05]  /*7240*/  BSYNC B1 ;  /* 0x0000000000017941 */ /* 0x000fea0003800000 */
.L_x_94:
        /* <DEDUP_REMOVED lines=12> */
.L_x_97:
[----:B------:R-:W-:Y:S05]  /*7310*/  BSYNC B1 ;  /* 0x0000000000017941 */ /* 0x000fea0003800000 */
.L_x_96:
        /* <DEDUP_REMOVED lines=13> */
.L_x_99:
[----:B------:R-:W-:Y:S05]  /*73f0*/  BSYNC B1 ;  /* 0x0000000000017941 */ /* 0x000fea0003800000 */
.L_x_98:
        /* <DEDUP_REMOVED lines=13> */
.L_x_101:
[----:B------:R-:W-:Y:S05]  /*74d0*/  BSYNC B1 ;  /* 0x0000000000017941 */ /* 0x000fea0003800000 */
.L_x_100:
        /* <DEDUP_REMOVED lines=12> */
.L_x_103:
[----:B------:R-:W-:Y:S05]  /*75a0*/  BSYNC B1 ;  /* 0x0000000000017941 */ /* 0x000fea0003800000 */
.L_x_102:
        /* <DEDUP_REMOVED lines=12> */
.L_x_105:
[----:B------:R-:W-:Y:S05]  /*7670*/  BSYNC B1 ;  /* 0x0000000000017941 */ /* 0x000fea0003800000 */
.L_x_104:
        /* <DEDUP_REMOVED lines=13> */
.L_x_107:
[----:B------:R-:W-:Y:S05]  /*7750*/  BSYNC B1 ;  /* 0x0000000000017941 */ /* 0x000fea0003800000 */
.L_x_106:
        /* <DEDUP_REMOVED lines=13> */
.L_x_109:
[----:B------:R-:W-:Y:S05]  /*7830*/  BSYNC B1 ;  /* 0x0000000000017941 */ /* 0x000fea0003800000 */
.L_x_108:
        /* <DEDUP_REMOVED lines=12> */
.L_x_111:
[----:B------:R-:W-:Y:S05]  /*7900*/  BSYNC B1 ;  /* 0x0000000000017941 */ /* 0x000fea0003800000 */
.L_x_110:
        /* <DEDUP_REMOVED lines=12> */
.L_x_113:
[----:B------:R-:W-:Y:S05]  /*79d0*/  BSYNC B1 ;  /* 0x0000000000017941 */ /* 0x000fea0003800000 */
.L_x_112:
        /* <DEDUP_REMOVED lines=13> */
.L_x_115:
[----:B------:R-:W-:Y:S05]  /*7ab0*/  BSYNC B1 ;  /* 0x0000000000017941 */ /* 0x000fea0003800000 */
.L_x_114:
        /* <DEDUP_REMOVED lines=13> */
.L_x_117:
[----:B------:R-:W-:Y:S05]  /*7b90*/  BSYNC B1 ;  /* 0x0000000000017941 */ /* 0x000fea0003800000 */
.L_x_116:
        /* <DEDUP_REMOVED lines=12> */
.L_x_119:
[----:B------:R-:W-:Y:S05]  /*7c60*/  BSYNC B1 ;  /* 0x0000000000017941 */ /* 0x000fea0003800000 */
.L_x_118:
        /* <DEDUP_REMOVED lines=12> */
.L_x_121:
[----:B------:R-:W-:Y:S05]  /*7d30*/  BSYNC B1 ;  /* 0x0000000000017941 */ /* 0x000fea0003800000 */
.L_x_120:
        /* <DEDUP_REMOVED lines=13> */
.L_x_123:
[----:B------:R-:W-:Y:S05]  /*7e10*/  BSYNC B1 ;  /* 0x0000000000017941 */ /* 0x000fea0003800000 */
.L_x_122:
        /* <DEDUP_REMOVED lines=13> */
.L_x_125:
[----:B------:R-:W-:Y:S05]  /*7ef0*/  BSYNC B1 ;  /* 0x0000000000017941 */ /* 0x000fea0003800000 */
.L_x_124:
        /* <DEDUP_REMOVED lines=12> */
.L_x_127:
[----:B------:R-:W-:Y:S05]  /*7fc0*/  BSYNC B1 ;  /* 0x0000000000017941 */ /* 0x000fea0003800000 */
.L_x_126:
        /* <DEDUP_REMOVED lines=12> */
.L_x_129:
[----:B------:R-:W-:Y:S05]  /*8090*/  BSYNC B1 ;  /* 0x0000000000017941 */ /* 0x000fea0003800000 */
.L_x_128:
        /* <DEDUP_REMOVED lines=13> */
.L_x_131:
[----:B------:R-:W-:Y:S05]  /*8170*/  BSYNC B1 ;  /* 0x0000000000017941 */ /* 0x000fea0003800000 */
.L_x_130:
        /* <DEDUP_REMOVED lines=13> */
.L_x_133:
[----:B------:R-:W-:Y:S05]  /*8250*/  BSYNC B1 ;  /* 0x0000000000017941 */ /* 0x000fea0003800000 */
.L_x_132:
        /* <DEDUP_REMOVED lines=12> */
.L_x_135:
[----:B------:R-:W-:Y:S05]  /*8320*/  BSYNC B1 ;  /* 0x0000000000017941 */ /* 0x000fea0003800000 */
.L_x_134:
        /* <DEDUP_REMOVED lines=12> */
.L_x_137:
[----:B------:R-:W-:Y:S05]  /*83f0*/  BSYNC B1 ;  /* 0x0000000000017941 */ /* 0x000fea0003800000 */
.L_x_136:
        /* <DEDUP_REMOVED lines=13> */
.L_x_139:
[----:B------:R-:W-:Y:S05]  /*84d0*/  BSYNC B1 ;  /* 0x0000000000017941 */ /* 0x000fea0003800000 */
.L_x_138:
        /* <DEDUP_REMOVED lines=13> */
.L_x_141:
[----:B------:R-:W-:Y:S05]  /*85b0*/  BSYNC B1 ;  /* 0x0000000000017941 */ /* 0x000fea0003800000 */
.L_x_140:
        /* <DEDUP_REMOVED lines=12> */
.L_x_143:
[----:B------:R-:W-:Y:S05]  /*8680*/  BSYNC B1 ;  /* 0x0000000000017941 */ /* 0x000fea0003800000 */
.L_x_142:
        /* <DEDUP_REMOVED lines=12> */
.L_x_145:
[----:B------:R-:W-:Y:S05]  /*8750*/  BSYNC B1 ;  /* 0x0000000000017941 */ /* 0x000fea0003800000 */
.L_x_144:
        /* <DEDUP_REMOVED lines=13> */
.L_x_147:
[----:B------:R-:W-:Y:S05]  /*8830*/  BSYNC B1 ;  /* 0x0000000000017941 */ /* 0x000fea0003800000 */
.L_x_146:
        /* <DEDUP_REMOVED lines=13> */
.L_x_149:
[----:B------:R-:W-:Y:S05]  /*8910*/  BSYNC B1 ;  /* 0x0000000000017941 */ /* 0x000fea0003800000 */
.L_x_148:
        /* <DEDUP_REMOVED lines=12> */
.L_x_151:
[----:B------:R-:W-:Y:S05]  /*89e0*/  BSYNC B1 ;  /* 0x0000000000017941 */ /* 0x000fea0003800000 */
.L_x_150:
        /* <DEDUP_REMOVED lines=12> */
.L_x_153:
[----:B------:R-:W-:Y:S05]  /*8ab0*/  BSYNC B1 ;  /* 0x0000000000017941 */ /* 0x000fea0003800000 */
.L_x_152:
        /* <DEDUP_REMOVED lines=13> */
.L_x_155:
[----:B------:R-:W-:Y:S05]  /*8b90*/  BSYNC B1 ;  /* 0x0000000000017941 */ /* 0x000fea0003800000 */
.L_x_154:
        /* <DEDUP_REMOVED lines=13> */
.L_x_157:
[----:B------:R-:W-:Y:S05]  /*8c70*/  BSYNC B1 ;  /* 0x0000000000017941 */ /* 0x000fea0003800000 */
.L_x_156:
        /* <DEDUP_REMOVED lines=12> */
.L_x_159:
[----:B------:R-:W-:Y:S05]  /*8d40*/  BSYNC B1 ;  /* 0x0000000000017941 */ /* 0x000fea0003800000 */
.L_x_158:
        /* <DEDUP_REMOVED lines=12> */
.L_x_161:
[----:B------:R-:W-:Y:S05]  /*8e10*/  BSYNC B1 ;  /* 0x0000000000017941 */ /* 0x000fea0003800000 */
.L_x_160:
        /* <DEDUP_REMOVED lines=13> */
.L_x_163:
[----:B------:R-:W-:Y:S05]  /*8ef0*/  BSYNC B1 ;  /* 0x0000000000017941 */ /* 0x000fea0003800000 */
.L_x_162:
        /* <DEDUP_REMOVED lines=13> */
.L_x_165:
[----:B------:R-:W-:Y:S05]  /*8fd0*/  BSYNC B1 ;  /* 0x0000000000017941 */ /* 0x000fea0003800000 */
.L_x_164:
        /* <DEDUP_REMOVED lines=12> */
.L_x_167:
[----:B------:R-:W-:Y:S05]  /*90a0*/  BSYNC B1 ;  /* 0x0000000000017941 */ /* 0x000fea0003800000 */
.L_x_166:
        /* <DEDUP_REMOVED lines=12> */
.L_x_169:
[----:B------:R-:W-:Y:S05]  /*9170*/  BSYNC B1 ;  /* 0x0000000000017941 */ /* 0x000fea0003800000 */
.L_x_168:
        /* <DEDUP_REMOVED lines=13> */
.L_x_171:
[----:B------:R-:W-:Y:S05]  /*9250*/  BSYNC B1 ;  /* 0x0000000000017941 */ /* 0x000fea0003800000 */
.L_x_170:
        /* <DEDUP_REMOVED lines=13> */
.L_x_173:
[----:B------:R-:W-:Y:S05]  /*9330*/  BSYNC B1 ;  /* 0x0000000000017941 */ /* 0x000fea0003800000 */
.L_x_172:
        /* <DEDUP_REMOVED lines=12> */
.L_x_175:
[----:B------:R-:W-:Y:S05]  /*9400*/  BSYNC B1 ;  /* 0x0000000000017941 */ /* 0x000fea0003800000 */
.L_x_174:
        /* <DEDUP_REMOVED lines=12> */
.L_x_177:
[----:B------:R-:W-:Y:S05]  /*94d0*/  BSYNC B1 ;  /* 0x0000000000017941 */ /* 0x000fea0003800000 */
.L_x_176:
        /* <DEDUP_REMOVED lines=13> */
.L_x_179:
[----:B------:R-:W-:Y:S05]  /*95b0*/  BSYNC B1 ;  /* 0x0000000000017941 */ /* 0x000fea0003800000 */
.L_x_178:
        /* <DEDUP_REMOVED lines=13> */
.L_x_181:
[----:B------:R-:W-:Y:S05]  /*9690*/  BSYNC B1 ;  /* 0x0000000000017941 */ /* 0x000fea0003800000 */
.L_x_180:
        /* <DEDUP_REMOVED lines=12> */
.L_x_183:
[----:B------:R-:W-:Y:S05]  /*9760*/  BSYNC B1 ;  /* 0x0000000000017941 */ /* 0x000fea0003800000 */
.L_x_182:
        /* <DEDUP_REMOVED lines=12> */
.L_x_185:
[----:B------:R-:W-:Y:S05]  /*9830*/  BSYNC B1 ;  /* 0x0000000000017941 */ /* 0x000fea0003800000 */
.L_x_184:
        /* <DEDUP_REMOVED lines=13> */
.L_x_187:
[----:B------:R-:W-:Y:S05]  /*9910*/  BSYNC B1 ;  /* 0x0000000000017941 */ /* 0x000fea0003800000 */
.L_x_186:
        /* <DEDUP_REMOVED lines=13> */
.L_x_189:
[----:B------:R-:W-:Y:S05]  /*99f0*/  BSYNC B1 ;  /* 0x0000000000017941 */ /* 0x000fea0003800000 */
.L_x_188:
        /* <DEDUP_REMOVED lines=12> */
.L_x_191:
[----:B------:R-:W-:Y:S05]  /*9ac0*/  BSYNC B1 ;  /* 0x0000000000017941 */ /* 0x000fea0003800000 */
.L_x_190:
        /* <DEDUP_REMOVED lines=12> */
.L_x_193:
[----:B------:R-:W-:Y:S05]  /*9b90*/  BSYNC B1 ;  /* 0x0000000000017941 */ /* 0x000fea0003800000 */
.L_x_192:
        /* <DEDUP_REMOVED lines=13> */
.L_x_195:
[----:B------:R-:W-:Y:S05]  /*9c70*/  BSYNC B1 ;  /* 0x0000000000017941 */ /* 0x000fea0003800000 */
.L_x_194:
        /* <DEDUP_REMOVED lines=13> */
.L_x_197:
[----:B------:R-:W-:Y:S05]  /*9d50*/  BSYNC B1 ;  /* 0x0000000000017941 */ /* 0x000fea0003800000 */
.L_x_196:
        /* <DEDUP_REMOVED lines=12> */
.L_x_199:
[----:B------:R-:W-:Y:S05]  /*9e20*/  BSYNC B1 ;  /* 0x0000000000017941 */ /* 0x000fea0003800000 */
.L_x_198:
        /* <DEDUP_REMOVED lines=12> */
.L_x_201:
[----:B------:R-:W-:Y:S05]  /*9ef0*/  BSYNC B1 ;  /* 0x0000000000017941 */ /* 0x000fea0003800000 */
.L_x_200:
        /* <DEDUP_REMOVED lines=13> */
.L_x_203:
[----:B------:R-:W-:Y:S05]  /*9fd0*/  BSYNC B1 ;  /* 0x0000000000017941 */ /* 0x000fea0003800000 */
.L_x_202:
        /* <DEDUP_REMOVED lines=13> */
.L_x_205:
[----:B------:R-:W-:Y:S05]  /*a0b0*/  BSYNC B1 ;  /* 0x0000000000017941 */ /* 0x000fea0003800000 */
.L_x_204:
        /* <DEDUP_REMOVED lines=12> */
.L_x_207:
[----:B------:R-:W-:Y:S05]  /*a180*/  BSYNC B1 ;  /* 0x0000000000017941 */ /* 0x000fea0003800000 */
.L_x_206:
        /* <DEDUP_REMOVED lines=12> */
.L_x_209:
[----:B------:R-:W-:Y:S05]  /*a250*/  BSYNC B1 ;  /* 0x0000000000017941 */ /* 0x000fea0003800000 */
.L_x_208:
[----:B-----5:R-:W-:Y:S01]  /*a260*/  LOP3.LUT R32, R32, 0xff, RZ, 0xc0, !PT ;  /* 0x000000ff20207812 */ /* 0x020fe200078ec0ff */
[----:B------:R-:W-:Y:S01]  /*a270*/  BSSY B1, `(.L_x_210) ;  /* 0x000000c000017945 */ /* 0x000fe20003800000 */
[----:B------:R-:W-:Y:S02]  /*a280*/  ISETP.GE.AND P0, PT, R35, 0xa9, PT ;  /* 0x000000a92300780c */ /* 0x000fe40003f06270 */
[----:B------:R-:W-:Y:S02]  /*a290*/  F2FP.F16.E4M3.UNPACK_B R32, R32 ;  /* 0x00000020ff20723e */ /* 0x000fe400020006ff */
[----:B------:R-:W-:-:S03]  /*a2a0*/  ISETP.LT.OR P2, PT, R34, 0x1, !P0 ;  /* 0x000000012200780c */ /* 0x000fc60004741670 */
[----:B------:R-:W-:-:S05]  /*a2b0*/  HADD2.F32 R32, -RZ, R32.H0_H0 ;  /* 0x20000020ff207230 */ /* 0x000fca0000004100 */
[----:B------:R-:W-:-:S04]  /*a2c0*/  FMUL R32, R32, UR19 ;  /* 0x0000001320207c20 */ /* 0x000fc80008400000 */
[----:B------:R-:W-:Y:S01]  /*a2d0*/  FFMA R32, R23, UR24, R32 ;  /* 0x0000001817207c23 */ /* 0x000fe20008000020 */
[----:B------:R-:W-:-:S04]  /*a2e0*/  PRMT R23, RZ, 0x7610, R23 ;  /* 0x00007610ff177816 */ /* 0x000fc80000000017 */
[----:B0-----:R-:W-:-:S05]  /*a2f0*/  F2FP.SATFINITE.E4M3.F32.PACK_AB_MERGE_C R33, RZ, R32, RZ ;  /* 0x00000020ff21723e */ /* 0x001fca00048070ff */
[----:B------:R0:W-:Y:S01]  /*a300*/  @!P1 STG.E.U8 desc[UR32][R26.64+0xa1], R33 ;  /* 0x0000a1211a009986 */ /* 0x0001e2000c101120 */
[----:B------:R-:W-:Y:S05]  /*a310*/  @P2 BRA `(.L_x_211) ;  /* 0x0000000000042947 */ /* 0x000fea0003800000 */
[----:B------:R0:W5:Y:S02]  /*a320*/  LDG.E.U8 R23, desc[UR32][R28.64+0xa8] ;  /* 0x0000a8201c177981 */ /* 0x000164000c1e1100 */
.L_x_211:
[----:B------:R-:W-:Y:S05]  /*a330*/  BSYNC B1 ;  /* 0x0000000000017941 */ /* 0x000fea0003800000 */
.L_x_210:
        /* <DEDUP_REMOVED lines=9> */
[----:B------:R-:W-:-:S05]  /*a3d0*/  F2FP.SATFINITE.E4M3.F32.PACK_AB_MERGE_C R23, RZ, R23, RZ ;  /* 0x00000017ff17723e */ /* 0x000fca00048070ff */
[----:B------:R0:W-:Y:S01]  /*a3e0*/  @!P2 STG.E.U8 desc[UR32][R24.64+0xa8], R23 ;  /* 0x0000a8171800a986 */ /* 0x0001e2000c101120 */
[----:B------:R-:W-:Y:S05]  /*a3f0*/  @P4 BRA `(.L_x_213) ;  /* 0x0000000000044947 */ /* 0x000fea0003800000 */
[----:B------:R0:W5:Y:S02]  /*a400*/  LDG.E.U8 R22, desc[UR32][R28.64+0xa9] ;  /* 0x0000a9201c167981 */ /* 0x000164000c1e1100 */
.L_x_213:
[----:B------:R-:W-:Y:S05]  /*a410*/  BSYNC B1 ;  /* 0x0000000000017941 */ /* 0x000fea0003800000 */
.L_x_212:
[----:B-----5:R-:W-:Y:S01]  /*a420*/  LOP3.LUT R22, R22, 0xff, RZ, 0xc0, !PT ;  /* 0x000000ff16167812 */ /* 0x020fe200078ec0ff */
[----:B------:R-:W-:Y:S01]  /*a430*/  BSSY B1, `(.L_x_214) ;  /* 0x000000b000017945 */ /* 0x000fe20003800000 */
[----:B------:R-:W-:Y:S02]  /*a440*/  ISETP.LT.OR P0, PT, R34, 0x9, !P0 ;  /* 0x000000092200780c */ /* 0x000fe40004701670 */
[----:B------:R-:W-:-:S05]  /*a450*/  F2FP.F16.E4M3.UNPACK_B R22, R22 ;  /* 0x00000016ff16723e */ /* 0x000fca00020006ff */
        /* <DEDUP_REMOVED lines=8> */
.L_x_215:
[----:B------:R-:W-:Y:S05]  /*a4e0*/  BSYNC B1 ;  /* 0x0000000000017941 */ /* 0x000fea0003800000 */
.L_x_214:
        /* <DEDUP_REMOVED lines=12> */
.L_x_217:
[----:B------:R-:W-:Y:S05]  /*a5b0*/  BSYNC B1 ;  /* 0x0000000000017941 */ /* 0x000fea0003800000 */
.L_x_216:
        /* <DEDUP_REMOVED lines=13> */
.L_x_219:
[----:B------:R-:W-:Y:S05]  /*a690*/  BSYNC B1 ;  /* 0x0000000000017941 */ /* 0x000fea0003800000 */
.L_x_218:
        /* <DEDUP_REMOVED lines=13> */
.L_x_221:
[----:B------:R-:W-:Y:S05]  /*a770*/  BSYNC B1 ;  /* 0x0000000000017941 */ /* 0x000fea0003800000 */
.L_x_220:
        /* <DEDUP_REMOVED lines=12> */
.L_x_223:
[----:B------:R-:W-:Y:S05]  /*a840*/  BSYNC B1 ;  /* 0x0000000000017941 */ /* 0x000fea0003800000 */
.L_x_222:
        /* <DEDUP_REMOVED lines=12> */
.L_x_225:
[----:B------:R-:W-:Y:S05]  /*a910*/  BSYNC B1 ;  /* 0x0000000000017941 */ /* 0x000fea0003800000 */
.L_x_224:
        /* <DEDUP_REMOVED lines=13> */
.L_x_227:
[----:B------:R-:W-:Y:S05]  /*a9f0*/  BSYNC B1 ;  /* 0x0000000000017941 */ /* 0x000fea0003800000 */
.L_x_226:
        /* <DEDUP_REMOVED lines=13> */
.L_x_229:
[----:B------:R-:W-:Y:S05]  /*aad0*/  BSYNC B1 ;  /* 0x0000000000017941 */ /* 0x000fea0003800000 */
.L_x_228:
        /* <DEDUP_REMOVED lines=12> */
.L_x_231:
[----:B------:R-:W-:Y:S05]  /*aba0*/  BSYNC B1 ;  /* 0x0000000000017941 */ /* 0x000fea0003800000 */
.L_x_230:
        /* <DEDUP_REMOVED lines=12> */
.L_x_233:
[----:B------:R-:W-:Y:S05]  /*ac70*/  BSYNC B1 ;  /* 0x0000000000017941 */ /* 0x000fea0003800000 */
.L_x_232:
        /* <DEDUP_REMOVED lines=13> */
.L_x_235:
[----:B------:R-:W-:Y:S05]  /*ad50*/  BSYNC B1 ;  /* 0x0000000000017941 */ /* 0x000fea0003800000 */
.L_x_234:
        /* <DEDUP_REMOVED lines=13> */
.L_x_237:
[----:B------:R-:W-:Y:S05]  /*ae30*/  BSYNC B1 ;  /* 0x0000000000017941 */ /* 0x000fea0003800000 */
.L_x_236:
        /* <DEDUP_REMOVED lines=12> */
.L_x_239:
[----:B------:R-:W-:Y:S05]  /*af00*/  BSYNC B1 ;  /* 0x0000000000017941 */ /* 0x000fea0003800000 */
.L_x_238:
        /* <DEDUP_REMOVED lines=12> */
.L_x_241:
[----:B------:R-:W-:Y:S05]  /*afd0*/  BSYNC B1 ;  /* 0x0000000000017941 */ /* 0x000fea0003800000 */
.L_x_240:
        /* <DEDUP_REMOVED lines=13> */
.L_x_243:
[----:B------:R-:W-:Y:S05]  /*b0b0*/  BSYNC B1 ;  /* 0x0000000000017941 */ /* 0x000fea0003800000 */
.L_x_242:
        /* <DEDUP_REMOVED lines=13> */
.L_x_245:
[----:B------:R-:W-:Y:S05]  /*b190*/  BSYNC B1 ;  /* 0x0000000000017941 */ /* 0x000fea0003800000 */
.L_x_244:
        /* <DEDUP_REMOVED lines=12> */
.L_x_247:
[----:B------:R-:W-:Y:S05]  /*b260*/  BSYNC B1 ;  /* 0x0000000000017941 */ /* 0x000fea0003800000 */
.L_x_246:
        /* <DEDUP_REMOVED lines=12> */
.L_x_249:
[----:B------:R-:W-:Y:S05]  /*b330*/  BSYNC B1 ;  /* 0x0000000000017941 */ /* 0x000fea0003800000 */
.L_x_248:
        /* <DEDUP_REMOVED lines=13> */
.L_x_251:
[----:B------:R-:W-:Y:S05]  /*b410*/  BSYNC B1 ;  /* 0x0000000000017941 */ /* 0x000fea0003800000 */
.L_x_250:
        /* <DEDUP_REMOVED lines=13> */
.L_x_253:
[----:B------:R-:W-:Y:S05]  /*b4f0*/  BSYNC B1 ;  /* 0x0000000000017941 */ /* 0x000fea0003800000 */
.L_x_252:
[----:B-----5:R-:W-:Y:S01]  /*b500*/  LOP3.LUT R2, R2, 0xff, RZ, 0xc0, !PT ;  /* 0x000000ff02027812 */ /* 0x020fe200078ec0ff */
[----:B------:R-:W-:Y:S01]  /*b510*/  BSSY B1, `(.L_x_254) ;  /* 0x000000b000017945 */ /* 0x000fe20003800000 */
[----:B------:R-:W-:Y:S02]  /*b520*/  ISETP.LT.OR P0, PT, R34, 0x9, !P0 ;  /* 0x000000092200780c */ /* 0x000fe40004701670 */
[----:B------:R-:W-:-:S05]  /*b530*/  F2FP.F16.E4M3.UNPACK_B R2, R2 ;  /* 0x00000002ff02723e */ /* 0x000fca00020006ff */
[----:B------:R-:W-:-:S05]  /*b540*/  HADD2.F32 R2, -RZ, R2.H0_H0 ;  /* 0x20000002ff027230 */ /* 0x000fca0000004100 */
[----:B0-----:R-:W-:-:S04]  /*b550*/  FMUL R3, R2, UR19 ;  /* 0x0000001302037c20 */ /* 0x001fc80008400000 */
[----:B------:R-:W-:Y:S01]  /*b560*/  FFMA R3, R0, UR24, R3 ;  /* 0x0000001800037c23 */ /* 0x000fe20008000003 */
[----:B------:R-:W-:-:S04]  /*b570*/  PRMT R0, RZ, 0x7610, R0 ;  /* 0x00007610ff007816 */ /* 0x000fc80000000000 */
[----:B------:R-:W-:-:S05]  /*b580*/  F2FP.SATFINITE.E4M3.F32.PACK_AB_MERGE_C R3, RZ, R3, RZ ;  /* 0x00000003ff03723e */ /* 0x000fca00048070ff */
[----:B------:R0:W-:Y:S01]  /*b590*/  @!P4 STG.E.U8 desc[UR32][R24.64+0xd1], R3 ;  /* 0x0000d1031800c986 */ /* 0x0001e2000c101120 */
[----:B------:R-:W-:Y:S05]  /*b5a0*/  @P0 BRA `(.L_x_255) ;  /* 0x0000000000040947 */ /* 0x000fea0003800000 */
[----:B------:R0:W5:Y:S02]  /*b5b0*/  LDG.E.U8 R0, desc[UR32][R30.64+0xd0] ;  /* 0x0000d0201e007981 */ /* 0x000164000c1e1100 */
.L_x_255:
[----:B------:R-:W-:Y:S05]  /*b5c0*/  BSYNC B1 ;  /* 0x0000000000017941 */ /* 0x000fea0003800000 */
.L_x_254:
[----:B------:R-:W2:Y:S01]  /*b5d0*/  LDL.LU R2, [R1] ;  /* 0x0000000001027983 */ /* 0x000ea20000300800 */
[----:B-----5:R-:W-:Y:S01]  /*b5e0*/  LOP3.LUT R0, R0, 0xff, RZ, 0xc0, !PT ;  /* 0x000000ff00007812 */ /* 0x020fe200078ec0ff */
[----:B------:R-:W-:Y:S01]  /*b5f0*/  BSSY B1, `(.L_x_256) ;  /* 0x000000b000017945 */ /* 0x000fe20003800000 */
[----:B------:R-:W-:Y:S02]  /*b600*/  ISETP.LT.OR P1, PT, R34, 0x9, !P1 ;  /* 0x000000092200780c */ /* 0x000fe40004f21670 */
[----:B------:R-:W-:-:S05]  /*b610*/  F2FP.F16.E4M3.UNPACK_B R0, R0 ;  /* 0x00000000ff00723e */ /* 0x000fca00020006ff */
[----:B------:R-:W-:-:S05]  /*b620*/  HADD2.F32 R0, -RZ, R0.H0_H0 ;  /* 0x20000000ff007230 */ /* 0x000fca0000004100 */
[----:B------:R-:W-:-:S04]  /*b630*/  FMUL R0, R0, UR19 ;  /* 0x0000001300007c20 */ /* 0x000fc80008400000 */
[----:B--2---:R-:W-:-:S05]  /*b640*/  FFMA R0, R2, UR24, R0 ;  /* 0x0000001802007c23 */ /* 0x004fca0008000000 */
[----:B0-----:R-:W-:Y:S02]  /*b650*/  F2FP.SATFINITE.E4M3.F32.PACK_AB_MERGE_C R3, RZ, R0, RZ ;  /* 0x00000000ff03723e */ /* 0x001fe400048070ff */
[----:B------:R-:W-:-:S03]  /*b660*/  PRMT R0, RZ, 0x7610, R0 ;  /* 0x00007610ff007816 */ /* 0x000fc60000000000 */
[----:B------:R0:W-:Y:S01]  /*b670*/  @!P0 STG.E.U8 desc[UR32][R26.64+0xd0], R3 ;  /* 0x0000d0031a008986 */ /* 0x0001e2000c101120 */
[----:B------:R-:W-:Y:S05]  /*b680*/  @P1 BRA `(.L_x_257) ;  /* 0x0000000000041947 */ /* 0x000fea0003800000 */
[----:B------:R2:W5:Y:S02]  /*b690*/  LDG.E.U8 R0, desc[UR32][R30.64+0xd1] ;  /* 0x0000d1201e007981 */ /* 0x000564000c1e1100 */
.L_x_257:
[----:B------:R-:W-:Y:S05]  /*b6a0*/  BSYNC B1 ;  /* 0x0000000000017941 */ /* 0x000fea0003800000 */
.L_x_256:
[----:B------:R-:W3:Y:S01]  /*b6b0*/  LDL.LU R2, [R1+0x4] ;  /* 0x0000040001027983 */ /* 0x000ee20000300800 */
[----:B-----5:R-:W-:Y:S01]  /*b6c0*/  LOP3.LUT R0, R0, 0xff, RZ, 0xc0, !PT ;  /* 0x000000ff00007812 */ /* 0x020fe200078ec0ff */
[----:B------:R-:W-:Y:S01]  /*b6d0*/  BSSY B1, `(.L_x_258) ;  /* 0x000000c000017945 */ /* 0x000fe20003800000 */
[----:B------:R-:W-:Y:S02]  /*b6e0*/  ISETP.GE.AND P0, PT, R35, 0xd9, PT ;  /* 0x000000d92300780c */ /* 0x000fe40003f06270 */
[----:B------:R-:W-:Y:S02]  /*b6f0*/  F2FP.F16.E4M3.UNPACK_B R0, R0 ;  /* 0x00000000ff00723e */ /* 0x000fe400020006ff */
[----:B------:R-:W-:-:S03]  /*b700*/  ISETP.LT.OR P2, PT, R34, 0x1, !P0 ;  /* 0x000000012200780c */ /* 0x000fc60004741670 */
[----:B------:R-:W-:-:S05]  /*b710*/  HADD2.F32 R0, -RZ, R0.H0_H0 ;  /* 0x20000000ff007230 */ /* 0x000fca0000004100 */
[----:B------:R-:W-:-:S04]  /*b720*/  FMUL R0, R0, UR19 ;  /* 0x0000001300007c20 */ /* 0x000fc80008400000 */
[----:B---3--:R-:W-:-:S05]  /*b730*/  FFMA R0, R2, UR24, R0 ;  /* 0x0000001802007c23 */ /* 0x008fca0008000000 */
[----:B0-----:R-:W-:Y:S02]  /*b740*/  F2FP.SATFINITE.E4M3.F32.PACK_AB_MERGE_C R3, RZ, R0, RZ ;  /* 0x00000000ff03723e */ /* 0x001fe400048070ff */
[----:B------:R-:W-:-:S03]  /*b750*/  PRMT R0, RZ, 0x7610, R0 ;  /* 0x00007610ff007816 */ /* 0x000fc60000000000 */
[----:B------:R0:W-:Y:S01]  /*b760*/  @!P1 STG.E.U8 desc[UR32][R26.64+0xd1], R3 ;  /* 0x0000d1031a009986 */ /* 0x0001e2000c101120 */
[----:B------:R-:W-:Y:S05]  /*b770*/  @P2 BRA `(.L_x_259) ;  /* 0x0000000000042947 */ /* 0x000fea0003800000 */
[----:B------:R3:W5:Y:S02]  /*b780*/  LDG.E.U8 R0, desc[UR32][R28.64+0xd8] ;  /* 0x0000d8201c007981 */ /* 0x000764000c1e1100 */
.L_x_259:
[----:B------:R-:W-:Y:S05]  /*b790*/  BSYNC B1 ;  /* 0x0000000000017941 */ /* 0x000fea0003800000 */
.L_x_258:
[----:B------:R-:W2:Y:S01]  /*b7a0*/  LDL.LU R2, [R1+0x8] ;  /* 0x0000080001027983 */ /* 0x000ea20000300800 */
[----:B-----5:R-:W-:Y:S01]  /*b7b0*/  LOP3.LUT R0, R0, 0xff, RZ, 0xc0, !PT ;  /* 0x000000ff00007812 */ /* 0x020fe200078ec0ff */
[----:B------:R-:W-:Y:S01]  /*b7c0*/  BSSY B1, `(.L_x_260) ;  /* 0x000000c000017945 */ /* 0x000fe20003800000 */
[----:B------:R-:W-:Y:S02]  /*b7d0*/  ISETP.GE.AND P1, PT, R35, 0xda, PT ;  /* 0x000000da2300780c */ /* 0x000fe40003f26270 */
[----:B------:R-:W-:Y:S02]  /*b7e0*/  F2FP.F16.E4M3.UNPACK_B R0, R0 ;  /* 0x00000000ff00723e */ /* 0x000fe400020006ff */
[----:B------:R-:W-:-:S03]  /*b7f0*/  ISETP.LT.OR P4, PT, R34, 0x1, !P1 ;  /* 0x000000012200780c */ /* 0x000fc60004f81670 */
        /* <DEDUP_REMOVED lines=8> */
.L_x_261:
[----:B------:R-:W-:Y:S05]  /*b880*/  BSYNC B1 ;  /* 0x0000000000017941 */ /* 0x000fea0003800000 */
.L_x_260:
[----:B------:R-:W3:Y:S01]  /*b890*/  LDL.LU R2, [R1+0xc] ;  /* 0x00000c0001027983 */ /* 0x000ee20000300800 */
[----:B-----5:R-:W-:Y:S01]  /*b8a0*/  LOP3.LUT R0, R0, 0xff, RZ, 0xc0, !PT ;  /* 0x000000ff00007812 */ /* 0x020fe200078ec0ff */
[----:B------:R-:W-:Y:S01]  /*b8b0*/  BSSY B1, `(.L_x_262) ;  /* 0x000000b000017945 */ /* 0x000fe20003800000 */
[----:B------:R-:W-:Y:S02]  /*b8c0*/  ISETP.LT.OR P0, PT, R34, 0x9, !P0 ;  /* 0x000000092200780c */ /* 0x000fe40004701670 */
[----:B------:R-:W-:-:S05]  /*b8d0*/  F2FP.F16.E4M3.UNPACK_B R0, R0 ;  /* 0x00000000ff00723e */ /* 0x000fca00020006ff */
        /* <DEDUP_REMOVED lines=8> */
.L_x_263:
[----:B------:R-:W-:Y:S05]  /*b960*/  BSYNC B1 ;  /* 0x0000000000017941 */ /* 0x000fea0003800000 */
.L_x_262:
[----:B------:R-:W2:Y:S01]  /*b970*/  LDL.LU R2, [R1+0x10] ;  /* 0x0000100001027983 */ /* 0x000ea20000300800 */
        /* <DEDUP_REMOVED lines=12> */
.L_x_265:
[----:B------:R-:W-:Y:S05]  /*ba40*/  BSYNC B1 ;  /* 0x0000000000017941 */ /* 0x000fea0003800000 */
.L_x_264:
        /* <DEDUP_REMOVED lines=14> */
.L_x_267:
[----:B------:R-:W-:Y:S05]  /*bb30*/  BSYNC B1 ;  /* 0x0000000000017941 */ /* 0x000fea0003800000 */
.L_x_266:
        /* <DEDUP_REMOVED lines=14> */
.L_x_269:
[----:B------:R-:W-:Y:S05]  /*bc20*/  BSYNC B1 ;  /* 0x0000000000017941 */ /* 0x000fea0003800000 */
.L_x_268:
        /* <DEDUP_REMOVED lines=13> */
.L_x_271:
[----:B------:R-:W-:Y:S05]  /*bd00*/  BSYNC B1 ;  /* 0x0000000000017941 */ /* 0x000fea0003800000 */
.L_x_270:
        /* <DEDUP_REMOVED lines=13> */
.L_x_273:
[----:B------:R-:W-:Y:S05]  /*bde0*/  BSYNC B1 ;  /* 0x0000000000017941 */ /* 0x000fea0003800000 */
.L_x_272:
        /* <DEDUP_REMOVED lines=14> */
.L_x_275:
[----:B------:R-:W-:Y:S05]  /*bed0*/  BSYNC B1 ;  /* 0x0000000000017941 */ /* 0x000fea0003800000 */
.L_x_274:
        /* <DEDUP_REMOVED lines=14> */
.L_x_277:
[----:B------:R-:W-:Y:S05]  /*bfc0*/  BSYNC B1 ;  /* 0x0000000000017941 */ /* 0x000fea0003800000 */
.L_x_276:
        /* <DEDUP_REMOVED lines=13> */
.L_x_279:
[----:B------:R-:W-:Y:S05]  /*c0a0*/  BSYNC B1 ;  /* 0x0000000000017941 */ /* 0x000fea0003800000 */
.L_x_278:
        /* <DEDUP_REMOVED lines=13> */
.L_x_281:
[----:B------:R-:W-:Y:S05]  /*c180*/  BSYNC B1 ;  /* 0x0000000000017941 */ /* 0x000fea0003800000 */
.L_x_280:
[----:B------:R-:W-:Y:S05]  /*c190*/  @P1 BRA `(.L_x_282) ;  /* 0x0000002000cc1947 */ /* 0x000fea0003800000 */
[----:B------:R-:W2:Y:S01]  /*c1a0*/  LDL.LU R2, [R1+0x34] ;  /* 0x0000340001027983 */ /* 0x000ea20000300800 */
[----:B-----5:R-:W-:-:S04]  /*c1b0*/  LOP3.LUT R0, R0, 0xff, RZ, 0xc0, !PT ;  /* 0x000000ff00007812 */ /* 0x020fc800078ec0ff */
[----:B------:R-:W-:-:S05]  /*c1c0*/  F2FP.F16.E4M3.UNPACK_B R0, R0 ;  /* 0x00000000ff00723e */ /* 0x000fca00020006ff */
[----:B------:R-:W-:-:S05]  /*c1d0*/  HADD2.F32 R0, -RZ, R0.H0_H0 ;  /* 0x20000000ff007230 */ /* 0x000fca0000004100 */
[----:B------:R-:W-:-:S04]  /*c1e0*/  FMUL R0, R0, UR19 ;  /* 0x0000001300007c20 */ /* 0x000fc80008400000 */
[----:B--2---:R-:W-:-:S05]  /*c1f0*/  FFMA R0, R2, UR24, R0 ;  /* 0x0000001802007c23 */ /* 0x004fca0008000000 */
[----:B0-----:R-:W-:-:S05]  /*c200*/  F2FP.SATFINITE.E4M3.F32.PACK_AB_MERGE_C R3, RZ, R0, RZ ;  /* 0x00000000ff03723e */ /* 0x001fca00048070ff */
[----:B------:R0:W-:Y:S01]  /*c210*/  STG.E.U8 desc[UR32][R26.64+0xe9], R3 ;  /* 0x0000e9031a007986 */ /* 0x0001e2000c101120 */
[----:B------:R-:W-:Y:S05]  /*c220*/  BRA `(.L_x_282) ;  /* 0x0000002000a87947 */ /* 0x000fea0003800000 */
.L_x_41:
[C---:B------:R-:W-:Y:S01]  /*c230*/  ISETP.GE.AND P0, PT, R35.reuse, 0x2, PT ;  /* 0x000000022300780c */ /* 0x040fe20003f06270 */
[----:B------:R-:W2:Y:S01]  /*c240*/  LDL.LU R227, [R1+0x14] ;  /* 0x0000140001e37983 */ /* 0x000ea20000300800 */
[----:B------:R-:W-:Y:S01]  /*c250*/  ISETP.GE.AND P1, PT, R35, 0x1, PT ;  /* 0x000000012300780c */ /* 0x000fe20003f26270 */
[----:B------:R-:W-:Y:S01]  /*c260*/  FMUL R225, R225, UR24 ;  /* 0x00000018e1e17c20 */ /* 0x000fe20008400000 */
[----:B------:R-:W-:Y:S01]  /*c270*/  ISETP.LT.OR P4, PT, R34, 0x1, !P0 ;  /* 0x000000012200780c */ /* 0x000fe20004781670 */
[----:B------:R-:W-:Y:S01]  /*c280*/  FMUL R226, R226, UR24 ;  /* 0x00000018e2e27c20 */ /* 0x000fe20008400000 */
[----:B------:R-:W-:Y:S02]  /*c290*/  ISETP.LT.OR P2, PT, R34, 0x1, !P1 ;  /* 0x000000012200780c */ /* 0x000fe40004f41670 */
[----:B------:R-:W-:Y:S02]  /*c2a0*/  F2FP.SATFINITE.E4M3.F32.PACK_AB_MERGE_C R225, RZ, R225, RZ ;  /* 0x000000e1ffe1723e */ /* 0x000fe400048070ff */
[----:B------:R-:W-:-:S02]  /*c2b0*/  F2FP.SATFINITE.E4M3.F32.PACK_AB_MERGE_C R29, RZ, R226, RZ ;  /* 0x000000e2ff1d723e */ /* 0x000fc400048070ff */
[C---:B------:R-:W-:Y:S01]  /*c2c0*/  ISETP.LT.OR P0, PT, R34.reuse, 0x9, !P0 ;  /* 0x000000092200780c */ /* 0x040fe20004701670 */
[----:B------:R-:W-:Y:S01]  /*c2d0*/  FMUL R223, R223, UR24 ;  /* 0x00000018dfdf7c20 */ /* 0x000fe20008400000 */
[----:B------:R-:W-:Y:S01]  /*c2e0*/  ISETP.LT.OR P1, PT, R34, 0x9, !P1 ;  /* 0x000000092200780c */ /* 0x000fe20004f21670 */
[----:B------:R-:W-:Y:S01]  /*c2f0*/  FMUL R224, R224, UR24 ;  /* 0x00000018e0e07c20 */ /* 0x000fe20008400000 */
[----:B------:R-:W-:Y:S01]  /*c300*/  FMUL R222, R222, UR24 ;  /* 0x00000018dede7c20 */ /* 0x000fe20008400000 */
[----:B------:R-:W-:Y:S01]  /*c310*/  @!P4 STG.E.U8 desc[UR32][R24.64+0x1], R225 ;  /* 0x000001e11800c986 */ /* 0x000fe2000c101120 */
[----:B------:R-:W-:-:S03]  /*c320*/  ISETP.GE.AND P4, PT, R35, 0x9, PT ;  /* 0x000000092300780c */ /* 0x000fc60003f86270 */
[----:B------:R0:W-:Y:S01]  /*c330*/  @!P2 STG.E.U8 desc[UR32][R24.64], R29 ;  /* 0x0000001d1800a986 */ /* 0x0001e2000c101120 */
[----:B------:R-:W-:Y:S02]  /*c340*/  ISETP.GE.AND P2, PT, R35, 0xa, PT ;  /* 0x0000000a2300780c */ /* 0x000fe40003f46270 */
[C---:B------:R-:W-:Y:S01]  /*c350*/  ISETP.LT.OR P5, PT, R34.reuse, 0x1, !P4 ;  /* 0x000000012200780c */ /* 0x040fe200067a1670 */
[----:B------:R-:W-:Y:S01]  /*c360*/  FMUL R221, R221, UR24 ;  /* 0x00000018dddd7c20 */ /* 0x000fe20008400000 */
[----:B------:R-:W-:Y:S01]  /*c370*/  ISETP.LT.OR P6, PT, R34, 0x1, !P2 ;  /* 0x000000012200780c */ /* 0x000fe200057c1670 */
[----:B------:R-:W-:Y:S01]  /*c380*/  FMUL R220, R220, UR24 ;  /* 0x00000018dcdc7c20 */ /* 0x000fe20008400000 */
[----:B------:R-:W-:Y:S01]  /*c390*/  F2FP.SATFINITE.E4M3.F32.PACK_AB_MERGE_C R223, RZ, R223, RZ ;  /* 0x000000dfffdf723e */ /* 0x000fe200048070ff */
[----:B------:R-:W-:Y:S01]  /*c3a0*/  FMUL R219, R219, UR24 ;  /* 0x00000018dbdb7c20 */ /* 0x000fe20008400000 */
[----:B------:R-:W-:Y:S01]  /*c3b0*/  F2FP.SATFINITE.E4M3.F32.PACK_AB_MERGE_C R31, RZ, R222, RZ ;  /* 0x000000deff1f723e */ /* 0x000fe200048070ff */
[----:B------:R-:W-:Y:S01]  /*c3c0*/  FMUL R218, R218, UR24 ;  /* 0x00000018dada7c20 */ /* 0x000fe20008400000 */
[----:B------:R-:W-:Y:S01]  /*c3d0*/  FMUL R217, R217, UR24 ;  /* 0x00000018d9d97c20 */ /* 0x000fe20008400000 */
[----:B0-----:R-:W-:Y:S01]  /*c3e0*/  F2FP.SATFINITE.E4M3.F32.PACK_AB_MERGE_C R29, RZ, R224, RZ ;  /* 0x000000e0ff1d723e */ /* 0x001fe200048070ff */
[----:B------:R-:W-:Y:S01]  /*c3f0*/  @!P0 STG.E.U8 desc[UR32][R26.64+0x1], R223 ;  /* 0x000001df1a008986 */ /* 0x000fe2000c101120 */
[----:B------:R-:W-:-:S02]  /*c400*/  ISETP.GE.AND P0, PT, R35, 0x11, PT ;  /* 0x000000112300780c */ /* 0x000fc40003f06270 */
[C---:B------:R-:W-:Y:S01]  /*c410*/  ISETP.LT.OR P4, PT, R34.reuse, 0x9, !P4 ;  /* 0x000000092200780c */ /* 0x040fe20006781670 */
[----:B------:R0:W-:Y:S01]  /*c420*/  @!P1 STG.E.U8 desc[UR32][R26.64], R29 ;  /* 0x0000001d1a009986 */ /* 0x0001e2000c101120 */
[----:B------:R-:W-:Y:S02]  /*c430*/  F2FP.SATFINITE.E4M3.F32.PACK_AB_MERGE_C R221, RZ, R221, RZ ;  /* 0x000000ddffdd723e */ /* 0x000fe400048070ff */
[C---:B------:R-:W-:Y:S01]  /*c440*/  ISETP.LT.OR P2, PT, R34.reuse, 0x9, !P2 ;  /* 0x000000092200780c */ /* 0x040fe20005741670 */
[----:B------:R3:W-:Y:S01]  /*c450*/  @!P5 STG.E.U8 desc[UR32][R24.64+0x8], R31 ;  /* 0x0000081f1800d986 */ /* 0x0007e2000c101120 */
[----:B------:R-:W-:Y:S02]  /*c460*/  ISETP.GE.AND P1, PT, R35, 0x12, PT ;  /* 0x000000122300780c */ /* 0x000fe40003f26270 */
[C---:B------:R-:W-:Y:S01]  /*c470*/  ISETP.LT.OR P5, PT, R34.reuse, 0x1, !P0 ;  /* 0x000000012200780c */ /* 0x040fe200047a1670 */
[----:B------:R-:W-:Y:S01]  /*c480*/  @!P6 STG.E.U8 desc[UR32][R24.64+0x9], R221 ;  /* 0x000009dd1800e986 */ /* 0x000fe2000c101120 */
[----:B------:R-:W-:-:S02]  /*c490*/  ISETP.LT.OR P6, PT, R34, 0x1, !P1 ;  /* 0x000000012200780c */ /* 0x000fc40004fc1670 */
[----:B0-----:R-:W-:Y:S01]  /*c4a0*/  F2FP.SATFINITE.E4M3.F32.PACK_AB_MERGE_C R29, RZ, R220, RZ ;  /* 0x000000dcff1d723e */ /* 0x001fe200048070ff */
[----:B------:R-:W-:Y:S01]  /*c4b0*/  FMUL R216, R216, UR24 ;  /* 0x00000018d8d87c20 */ /* 0x000fe20008400000 */
[----:B------:R-:W-:Y:S01]  /*c4c0*/  F2FP.SATFINITE.E4M3.F32.PACK_AB_MERGE_C R219, RZ, R219, RZ ;  /* 0x000000dbffdb723e */ /* 0x000fe200048070ff */
[----:B------:R-:W-:Y:S01]  /*c4d0*/  FMUL R215, R215, UR24 ;  /* 0x00000018d7d77c20 */ /* 0x000fe20008400000 */
[----:B---3--:R-:W-:Y:S01]  /*c4e0*/  F2FP.SATFINITE.E4M3.F32.PACK_AB_MERGE_C R31, RZ, R218, RZ ;  /* 0x000000daff1f723e */ /* 0x008fe200048070ff */
[----:B------:R0:W-:Y:S01]  /*c4f0*/  @!P4 STG.E.U8 desc[UR32][R26.64+0x8], R29 ;  /* 0x0000081d1a00c986 */ /* 0x0001e2000c101120 */
[----:B------:R-:W-:Y:S02]  /*c500*/  ISETP.GE.AND P4, PT, R35, 0x19, PT ;  /* 0x000000192300780c */ /* 0x000fe40003f86270 */
[----:B------:R-:W-:Y:S01]  /*c510*/  ISETP.LT.OR P0, PT, R34, 0x9, !P0 ;  /* 0x000000092200780c */ /* 0x000fe20004701670 */
[----:B------:R-:W-:Y:S01]  /*c520*/  @!P2 STG.E.U8 desc[UR32][R26.64+0x9], R219 ;  /* 0x000009db1a00a986 */ /* 0x000fe2000c101120 */
[----:B------:R-:W-:-:S02]  /*c530*/  F2FP.SATFINITE.E4M3.F32.PACK_AB_MERGE_C R217, RZ, R217, RZ ;  /* 0x000000d9ffd9723e */ /* 0x000fc400048070ff */
[C---:B------:R-:W-:Y:S01]  /*c540*/  ISETP.LT.OR P1, PT, R34.reuse, 0x9, !P1 ;  /* 0x000000092200780c */ /* 0x040fe20004f21670 */
[----:B------:R3:W-:Y:S01]  /*c550*/  @!P5 STG.E.U8 desc[UR32][R24.64+0x10], R31 ;  /* 0x0000101f1800d986 */ /* 0x0007e2000c101120 */
[----:B------:R-:W-:Y:S02]  /*c560*/  ISETP.GE.AND P2, PT, R35, 0x1a, PT ;  /* 0x0000001a2300780c */ /* 0x000fe40003f46270 */
[----:B------:R-:W-:Y:S01]  /*c570*/  ISETP.LT.OR P5, PT, R34, 0x1, !P4 ;  /* 0x000000012200780c */ /* 0x000fe200067a1670 */
[----:B------:R-:W-:Y:S01]  /*c580*/  @!P6 STG.E.U8 desc[UR32][R24.64+0x11], R217 ;  /* 0x000011d91800e986 */ /* 0x000fe2000c101120 */
[----:B------:R-:W-:Y:S01]  /*c590*/  FMUL R214, R214, UR24 ;  /* 0x00000018d6d67c20 */ /* 0x000fe20008400000 */
[----:B------:R-:W-:Y:S02]  /*c5a0*/  ISETP.LT.OR P6, PT, R34, 0x1, !P2 ;  /* 0x000000012200780c */ /* 0x000fe400057c1670 */
[----:B0-----:R-:W-:Y:S01]  /*c5b0*/  F2FP.SATFINITE.E4M3.F32.PACK_AB_MERGE_C R29, RZ, R216, RZ ;  /* 0x000000d8ff1d723e */ /* 0x001fe200048070ff */
[----:B------:R-:W-:Y:S01]  /*c5c0*/  FMUL R213, R213, UR24 ;  /* 0x00000018d5d57c20 */ /* 0x000fe20008400000 */
[----:B------:R-:W-:Y:S01]  /*c5d0*/  F2FP.SATFINITE.E4M3.F32.PACK_AB_MERGE_C R215, RZ, R215, RZ ;  /* 0x000000d7ffd7723e */ /* 0x000fe200048070ff */
[----:B------:R-:W-:Y:S01]  /*c5e0*/  FMUL R212, R212, UR24 ;  /* 0x00000018d4d47c20 */ /* 0x000fe20008400000 */
[----:B---3--:R-:W-:Y:S01]  /*c5f0*/  F2FP.SATFINITE.E4M3.F32.PACK_AB_MERGE_C R31, RZ, R214, RZ ;  /* 0x000000d6ff1f723e */ /* 0x008fe200048070ff */
[----:B------:R0:W-:Y:S01]  /*c600*/  @!P0 STG.E.U8 desc[UR32][R26.64+0x10], R29 ;  /* 0x0000101d1a008986 */ /* 0x0001e2000c101120 */
[----:B------:R-:W-:-:S02]  /*c610*/  ISETP.GE.AND P0, PT, R35, 0x21, PT ;  /* 0x000000212300780c */ /* 0x000fc40003f06270 */
[C---:B------:R-:W-:Y:S01]  /*c620*/  ISETP.LT.OR P4, PT, R34.reuse, 0x9, !P4 ;  /* 0x000000092200780c */ /* 0x040fe20006781670 */
[----:B------:R-:W-:Y:S01]  /*c630*/  @!P1 STG.E.U8 desc[UR32][R26.64+0x11], R215 ;  /* 0x000011d71a009986 */ /* 0x000fe2000c101120 */
[----:B------:R-:W-:Y:S02]  /*c640*/  F2FP.SATFINITE.E4M3.F32.PACK_AB_MERGE_C R213, RZ, R213, RZ ;  /* 0x000000d5ffd5723e */ /* 0x000fe400048070ff */
[C---:B------:R-:W-:Y:S01]  /*c650*/  ISETP.LT.OR P2, PT, R34.reuse, 0x9, !P2 ;  /* 0x000000092200780c */ /* 0x040fe20005741670 */
[----:B------:R3:W-:Y:S01]  /*c660*/  @!P5 STG.E.U8 desc[UR32][R24.64+0x18], R31 ;  /* 0x0000181f1800d986 */ /* 0x0007e2000c101120 */
[----:B------:R-:W-:Y:S02]  /*c670*/  ISETP.GE.AND P1, PT, R35, 0x22, PT ;  /* 0x000000222300780c */ /* 0x000fe40003f26270 */
[----:B------:R-:W-:Y:S01]  /*c680*/  ISETP.LT.OR P5, PT, R34, 0x1, !P0 ;  /* 0x000000012200780c */ /* 0x000fe200047a1670 */
[----:B------:R-:W-:Y:S01]  /*c690*/  FMUL R211, R211, UR24 ;  /* 0x00000018d3d37c20 */ /* 0x000fe20008400000 */
[----:B------:R-:W-:Y:S01]  /*c6a0*/  @!P6 STG.E.U8 desc[UR32][R24.64+0x19], R213 ;  /* 0x000019d51800e986 */ /* 0x000fe2000c101120 */
[----:B------:R-:W-:Y:S01]  /*c6b0*/  FMUL R210, R210, UR24 ;  /* 0x00000018d2d27c20 */ /* 0x000fe20008400000 */
        /* <DEDUP_REMOVED lines=15> */
[----:B------:R-:W-:Y:S01]  /*c7b0*/  FMUL R207, R207, UR24 ;  /* 0x00000018cfcf7c20 */ /* 0x000fe20008400000 */
[----:B------:R-:W-:Y:S01]  /*c7c0*/  @!P6 STG.E.U8 desc[UR32][R24.64+0x21], R209 ;  /* 0x000021d11800e986 */ /* 0x000fe2000c101120 */
[----:B------:R-:W-:Y:S01]  /*c7d0*/  FMUL R206, R206, UR24 ;  /* 0x00000018cece7c20 */ /* 0x000fe20008400000 */
[----:B------:R-:W-:Y:S02]  /*c7e0*/  ISETP.LT.OR P6, PT, R34, 0x1, !P2 ;  /* 0x000000012200780c */ /* 0x000fe400057c1670 */
[----:B0-----:R-:W-:Y:S01]  /*c7f0*/  F2FP.SATFINITE.E4M3.F32.PACK_AB_MERGE_C R29, RZ, R208, RZ ;  /* 0x000000d0ff1d723e */ /* 0x001fe200048070ff */
[----:B------:R-:W4:Y:S01]  /*c800*/  LDL.LU R226, [R1+0x10] ;  /* 0x0000100001e27983 */ /* 0x000f220000300800 */
[----:B------:R-:W-:Y:S01]  /*c810*/  FMUL R205, R205, UR24 ;  /* 0x00000018cdcd7c20 */ /* 0x000fe20008400000 */
[----:B------:R-:W-:-:S02]  /*c820*/  F2FP.SATFINITE.E4M3.F32.PACK_AB_MERGE_C R207, RZ, R207, RZ ;  /* 0x000000cfffcf723e */ /* 0x000fc400048070ff */
[----:B------:R-:W2:Y:S01]  /*c830*/  LDL.LU R225, [R1+0xc] ;  /* 0x00000c0001e17983 */ /* 0x000ea20000300800 */
[----:B---3--:R-:W-:-:S03]  /*c840*/  F2FP.SATFINITE.E4M3.F32.PACK_AB_MERGE_C R31, RZ, R206, RZ ;  /* 0x000000ceff1f723e */ /* 0x008fc600048070ff */
[----:B------:R-:W3:Y:S01]  /*c850*/  LDL.LU R224, [R1+0x8] ;  /* 0x0000080001e07983 */ /* 0x000ee20000300800 */
[----:B------:R-:W-:-:S03]  /*c860*/  ISETP.LT.OR P4, PT, R34, 0x9, !P4 ;  /* 0x000000092200780c */ /* 0x000fc60006781670 */
[----:B------:R-:W4:Y:S01]  /*c870*/  LDL.LU R222, [R1+0x4] ;  /* 0x0000040001de7983 */ /* 0x000f220000300800 */
[----:B------:R-:W-:-:S03]  /*c880*/  F2FP.SATFINITE.E4M3.F32.PACK_AB_MERGE_C R205, RZ, R205, RZ ;  /* 0x000000cdffcd723e */ /* 0x000fc600048070ff */
[----:B------:R0:W-:Y:S01]  /*c890*/  @!P0 STG.E.U8 desc[UR32][R26.64+0x20], R29 ;  /* 0x0000201d1a008986 */ /* 0x0001e2000c101120 */
[C---:B------:R-:W-:Y:S01]  /*c8a0*/  ISETP.GE.AND P0, PT, R35.reuse, 0x31, PT ;  /* 0x000000312300780c */ /* 0x040fe20003f06270 */
[----:B------:R-:W-:Y:S01]  /*c8b0*/  FMUL R204, R204, UR24 ;  /* 0x00000018cccc7c20 */ /* 0x000fe20008400000 */
[----:B------:R-:W-:Y:S01]  /*c8c0*/  ISETP.LT.OR P2, PT, R34, 0x9, !P2 ;  /* 0x000000092200780c */ /* 0x000fe20005741670 */
[----:B------:R-:W-:Y:S01]  /*c8d0*/  @!P1 STG.E.U8 desc[UR32][R26.64+0x21], R207 ;  /* 0x000021cf1a009986 */ /* 0x000fe2000c101120 */
[----:B------:R-:W-:-:S03]  /*c8e0*/  ISETP.GE.AND P1, PT, R35, 0x32, PT ;  /* 0x000000322300780c */ /* 0x000fc60003f26270 */
[----:B------:R1:W-:Y:S01]  /*c8f0*/  @!P5 STG.E.U8 desc[UR32][R24.64+0x28], R31 ;  /* 0x0000281f1800d986 */ /* 0x0003e2000c101120 */
[----:B------:R-:W-:Y:S01]  /*c900*/  ISETP.LT.OR P5, PT, R34, 0x1, !P0 ;  /* 0x000000012200780c */ /* 0x000fe200047a1670 */
[----:B------:R-:W-:Y:S02]  /*c910*/  FMUL R203, R203, UR24 ;  /* 0x00000018cbcb7c20 */ /* 0x000fe40008400000 */
[----:B------:R-:W2:Y:S01]  /*c920*/  LDL.LU R223, [R1] ;  /* 0x0000000001df7983 */ /* 0x000ea20000300800 */
[----:B------:R-:W-:Y:S01]  /*c930*/  FMUL R202, R202, UR24 ;  /* 0x00000018caca7c20 */ /* 0x000fe20008400000 */
[----:B0-----:R-:W-:Y:S01]  /*c940*/  F2FP.SATFINITE.E4M3.F32.PACK_AB_MERGE_C R29, RZ, R204, RZ ;  /* 0x000000ccff1d723e */ /* 0x001fe200048070ff */
[----:B------:R-:W-:Y:S01]  /*c950*/  FMUL R201, R201, UR24 ;  /* 0x00000018c9c97c20 */ /* 0x000fe20008400000 */
[----:B------:R-:W-:Y:S01]  /*c960*/  @!P6 STG.E.U8 desc[UR32][R24.64+0x29], R205 ;  /* 0x000029cd1800e986 */ /* 0x000fe2000c101120 */
[----:B------:R-:W-:Y:S01]  /*c970*/  ISETP.LT.OR P6, PT, R34, 0x1, !P1 ;  /* 0x000000012200780c */ /* 0x000fe20004fc1670 */
[----:B------:R-:W-:Y:S01]  /*c980*/  FMUL R200, R200, UR24 ;  /* 0x00000018c8c87c20 */ /* 0x000fe20008400000 */
[----:B------:R-:W-:Y:S01]  /*c990*/  F2FP.SATFINITE.E4M3.F32.PACK_AB_MERGE_C R203, RZ, R203, RZ ;  /* 0x000000cbffcb723e */ /* 0x000fe200048070ff */
[----:B------:R0:W-:Y:S01]  /*c9a0*/  @!P4 STG.E.U8 desc[UR32][R26.64+0x28], R29 ;  /* 0x0000281d1a00c986 */ /* 0x0001e2000c101120 */
[----:B-1----:R-:W-:Y:S01]  /*c9b0*/  F2FP.SATFINITE.E4M3.F32.PACK_AB_MERGE_C R31, RZ, R202, RZ ;  /* 0x000000caff1f723e */ /* 0x002fe200048070ff */
[----:B------:R-:W-:Y:S01]  /*c9c0*/  FMUL R199, R199, UR24 ;  /* 0x00000018c7c77c20 */ /* 0x000fe20008400000 */
[----:B------:R-:W-:Y:S01]  /*c9d0*/  ISETP.GE.AND P4, PT, R35, 0x39, PT ;  /* 0x000000392300780c */ /* 0x000fe20003f86270 */
[----:B------:R-:W-:Y:S01]  /*c9e0*/  @!P2 STG.E.U8 desc[UR32][R26.64+0x29], R203 ;  /* 0x000029cb1a00a986 */ /* 0x000fe2000c101120 */
[----:B------:R-:W-:Y:S01]  /*c9f0*/  ISETP.LT.OR P0, PT, R34, 0x9, !P0 ;  /* 0x000000092200780c */ /* 0x000fe20004701670 */
[----:B------:R-:W-:Y:S01]  /*ca00*/  FMUL R198, R198, UR24 ;  /* 0x00000018c6c67c20 */ /* 0x000fe20008400000 */
[----:B------:R-:W-:Y:S01]  /*ca10*/  F2FP.SATFINITE.E4M3.F32.PACK_AB_MERGE_C R201, RZ, R201, RZ ;  /* 0x000000c9ffc9723e */ /* 0x000fe200048070ff */
[----:B------:R1:W-:Y:S01]  /*ca20*/  @!P5 STG.E.U8 desc[UR32][R24.64+0x30], R31 ;  /* 0x0000301f1800d986 */ /* 0x0003e2000c101120 */
[C---:B------:R-:W-:Y:S01]  /*ca30*/  ISETP.LT.OR P1, PT, R34.reuse, 0x9, !P1 ;  /* 0x000000092200780c */ /* 0x040fe20004f21670 */
[----:B------:R-:W-:Y:S01]  /*ca40*/  FMUL R197, R197, UR24 ;  /* 0x00000018c5c57c20 */ /* 0x000fe20008400000 */
[----:B------:R-:W-:Y:S01]  /*ca50*/  ISETP.GE.AND P2, PT, R35, 0x3a, PT ;  /* 0x0000003a2300780c */ /* 0x000fe20003f46270 */
[----:B------:R-:W-:Y:S01]  /*ca60*/  @!P6 STG.E.U8 desc[UR32][R24.64+0x31], R201 ;  /* 0x000031c91800e986 */ /* 0x000fe2000c101120 */
[----:B------:R-:W-:Y:S01]  /*ca70*/  ISETP.LT.OR P5, PT, R34, 0x1, !P4 ;  /* 0x000000012200780c */ /* 0x000fe200067a1670 */
[----:B------:R-:W-:Y:S01]  /*ca80*/  FMUL R196, R196, UR24 ;  /* 0x00000018c4c47c20 */ /* 0x000fe20008400000 */
[----:B------:R-:W-:Y:S01]  /*ca90*/  ISETP.LT.OR P6, PT, R34, 0x1, !P2 ;  /* 0x000000012200780c */ /* 0x000fe200057c1670 */
[----:B------:R-:W-:Y:S01]  /*caa0*/  FMUL R195, R195, UR24 ;  /* 0x00000018c3c37c20 */ /* 0x000fe20008400000 */
[----:B0-----:R-:W-:Y:S01]  /*cab0*/  F2FP.SATFINITE.E4M3.F32.PACK_AB_MERGE_C R29, RZ, R200, RZ ;  /* 0x000000c8ff1d723e */ /* 0x001fe200048070ff */
[----:B------:R-:W-:Y:S01]  /*cac0*/  FMUL R194, R194, UR24 ;  /* 0x00000018c2c27c20 */ /* 0x000fe20008400000 */
[----:B------:R-:W-:Y:S01]  /*cad0*/  F2FP.SATFINITE.E4M3.F32.PACK_AB_MERGE_C R199, RZ, R199, RZ ;  /* 0x000000c7ffc7723e */ /* 0x000fe200048070ff */
[----:B------:R-:W-:Y:S01]  /*cae0*/  FMUL R193, R193, UR24 ;  /* 0x00000018c1c17c20 */ /* 0x000fe20008400000 */
[----:B-1----:R-:W-:Y:S01]  /*caf0*/  F2FP.SATFINITE.E4M3.F32.PACK_AB_MERGE_C R31, RZ, R198, RZ ;  /* 0x000000c6ff1f723e */ /* 0x002fe200048070ff */
[----:B------:R0:W-:Y:S01]  /*cb00*/  @!P0 STG.E.U8 desc[UR32][R26.64+0x30], R29 ;  /* 0x0000301d1a008986 */ /* 0x0001e2000c101120 */
[----:B------:R-:W-:Y:S01]  /*cb10*/  ISETP.GE.AND P0, PT, R35, 0x41, PT ;  /* 0x000000412300780c */ /* 0x000fe20003f06270 */
[----:B------:R-:W-:Y:S01]  /*cb20*/  FMUL R192, R192, UR24 ;  /* 0x00000018c0c07c20 */ /* 0x000fe20008400000 */
[C---:B------:R-:W-:Y:S01]  /*cb30*/  ISETP.LT.OR P4, PT, R34.reuse, 0x9, !P4 ;  /* 0x000000092200780c */ /* 0x040fe20006781670 */
[----:B------:R-:W-:Y:S01]  /*cb40*/  @!P1 STG.E.U8 desc[UR32][R26.64+0x31], R199 ;  /* 0x000031c71a009986 */ /* 0x000fe2000c101120 */
[----:B------:R-:W-:Y:S01]  /*cb50*/  F2FP.SATFINITE.E4M3.F32.PACK_AB_MERGE_C R197, RZ, R197, RZ ;  /* 0x000000c5ffc5723e */ /* 0x000fe200048070ff */
[----:B------:R-:W-:Y:S01]  /*cb60*/  FMUL R191, R191, UR24 ;  /* 0x00000018bfbf7c20 */ /* 0x000fe20008400000 */
[----:B------:R-:W-:Y:S01]  /*cb70*/  ISETP.LT.OR P2, PT, R34, 0x9, !P2 ;  /* 0x000000092200780c */ /* 0x000fe20005741670 */
[----:B------:R1:W-:Y:S01]  /*cb80*/  @!P5 STG.E.U8 desc[UR32][R24.64+0x38], R31 ;  /* 0x0000381f1800d986 */ /* 0x0003e2000c101120 */
[----:B------:R-:W-:Y:S01]  /*cb90*/  ISETP.GE.AND P1, PT, R35, 0x42, PT ;  /* 0x000000422300780c */ /* 0x000fe20003f26270 */
[----:B------:R-:W-:Y:S01]  /*cba0*/  FMUL R190, R190, UR24 ;  /* 0x00000018bebe7c20 */ /* 0x000fe20008400000 */
[C---:B------:R-:W-:Y:S01]  /*cbb0*/  ISETP.LT.OR P5, PT, R34.reuse, 0x1, !P0 ;  /* 0x000000012200780c */ /* 0x040fe200047a1670 */
[----:B------:R-:W-:Y:S01]  /*cbc0*/  @!P6 STG.E.U8 desc[UR32][R24.64+0x39], R197 ;  /* 0x000039c51800e986 */ /* 0x000fe2000c101120 */
[----:B------:R-:W-:Y:S01]  /*cbd0*/  ISETP.LT.OR P6, PT, R34, 0x1, !P1 ;  /* 0x000000012200780c */ /* 0x000fe20004fc1670 */
[----:B------:R-:W-:Y:S01]  /*cbe0*/  FMUL R189, R189, UR24 ;  /* 0x00000018bdbd7c20 */ /* 0x000fe20008400000 */
[----:B0-----:R-:W-:Y:S01]  /*cbf0*/  F2FP.SATFINITE.E4M3.F32.PACK_AB_MERGE_C R29, RZ, R196, RZ ;  /* 0x000000c4ff1d723e */ /* 0x001fe200048070ff */
[----:B------:R-:W-:Y:S01]  /*cc00*/  FMUL R188, R188, UR24 ;  /* 0x00000018bcbc7c20 */ /* 0x000fe20008400000 */
[----:B------:R-:W-:Y:S01]  /*cc10*/  F2FP.SATFINITE.E4M3.F32.PACK_AB_MERGE_C R195, RZ, R195, RZ ;  /* 0x000000c3ffc3723e */ /* 0x000fe200048070ff */
[----:B------:R-:W-:Y:S01]  /*cc20*/  FMUL R187, R187, UR24 ;  /* 0x00000018bbbb7c20 */ /* 0x000fe20008400000 */
[----:B------:R-:W-:Y:S01]  /*cc30*/  ISETP.LT.OR P0, PT, R34, 0x9, !P0 ;  /* 0x000000092200780c */ /* 0x000fe20004701670 */
[----:B------:R0:W-:Y:S01]  /*cc40*/  @!P4 STG.E.U8 desc[UR32][R26.64+0x38], R29 ;  /* 0x0000381d1a00c986 */ /* 0x0001e2000c101120 */
[----:B-1----:R-:W-:Y:S01]  /*cc50*/  F2FP.SATFINITE.E4M3.F32.PACK_AB_MERGE_C R31, RZ, R194, RZ ;  /* 0x000000c2ff1f723e */ /* 0x002fe200048070ff */
[----:B------:R-:W-:Y:S01]  /*cc60*/  FMUL R186, R186, UR24 ;  /* 0x00000018baba7c20 */ /* 0x000fe20008400000 */
[----:B------:R-:W-:Y:S01]  /*cc70*/  ISETP.GE.AND P4, PT, R35, 0x49, PT ;  /* 0x000000492300780c */ /* 0x000fe20003f86270 */
        /* <DEDUP_REMOVED lines=195> */
[----:B------:R-:W-:Y:S01]  /*d8b0*/  F2FP.SATFINITE.E4M3.F32.PACK_AB_MERGE_C R153, RZ, R153, RZ ;  /* 0x00000099ff99723e */ /* 0x000fe200048070ff */
[----:B------:R0:W-:Y:S01]  /*d8c0*/  @!P4 STG.E.U8 desc[UR32][R26.64+0x88], R29 ;  /* 0x0000881d1a00c986 */ /* 0x0001e2000c101120 */
[----:B-1----:R-:W-:Y:S01]  /*d8d0*/  F2FP.SATFINITE.E4M3.F32.PACK_AB_MERGE_C R31, RZ, R154, RZ ;  /* 0x0000009aff1f723e */ /* 0x002fe200048070ff */
[----:B------:R-:W-:Y:S01]  /*d8e0*/  FMUL R6, R6, UR24 ;  /* 0x0000001806067c20 */ /* 0x000fe20008400000 */
[----:B------:R-:W-:Y:S01]  /*d8f0*/  ISETP.GE.AND P4, PT, R35, 0x99, PT ;  /* 0x000000992300780c */ /* 0x000fe20003f86270 */
[----:B------:R-:W-:Y:S01]  /*d900*/  @!P2 STG.E.U8 desc[UR32][R26.64+0x89], R155 ;  /* 0x0000899b1a00a986 */ /* 0x000fe2000c101120 */
[C---:B------:R-:W-:Y:S01]  /*d910*/  ISETP.LT.OR P0, PT, R34.reuse, 0x9, !P0 ;  /* 0x000000092200780c */ /* 0x040fe20004701670 */
[----:B-----5:R-:W-:Y:S01]  /*d920*/  FMUL R5, R5, UR24 ;  /* 0x0000001805057c20 */ /* 0x020fe20008400000 */
        /* <DEDUP_REMOVED lines=9> */
[----:B------:R-:W3:Y:S01]  /*d9c0*/  LDL.LU R220, [R1+0x18] ;  /* 0x0000180001dc7983 */ /* 0x000ee20000300800 */
        /* <DEDUP_REMOVED lines=8> */
[----:B------:R-:W-:-:S02]  /*da50*/  ISETP.LT.OR P4, PT, R34, 0x9, !P4 ;  /* 0x000000092200780c */ /* 0x000fc40006781670 */
[C---:B------:R-:W-:Y:S01]  /*da60*/  ISETP.LT.OR P2, PT, R34.reuse, 0x9, !P2 ;  /* 0x000000092200780c */ /* 0x040fe20005741670 */
[----:B------:R1:W-:Y:S01]  /*da70*/  @!P5 STG.E.U8 desc[UR32][R24.64+0x98], R31 ;  /* 0x0000981f1800d986 */ /* 0x0003e2000c101120 */
[----:B------:R-:W-:Y:S02]  /*da80*/  ISETP.GE.AND P5, PT, R35, 0xa2, PT ;  /* 0x000000a22300780c */ /* 0x000fe40003fa6270 */
[C---:B------:R-:W-:Y:S01]  /*da90*/  ISETP.LT.OR P1, PT, R34.reuse, 0x1, !P0 ;  /* 0x000000012200780c */ /* 0x040fe20004721670 */
[----:B------:R-:W-:Y:S01]  /*daa0*/  @!P6 STG.E.U8 desc[UR32][R24.64+0x99], R149 ;  /* 0x000099951800e986 */ /* 0x000fe2000c101120 */
[----:B------:R-:W-:Y:S02]  /*dab0*/  ISETP.LT.OR P6, PT, R34, 0x1, !P5 ;  /* 0x000000012200780c */ /* 0x000fe40006fc1670 */
[----:B0-----:R-:W-:Y:S01]  /*dac0*/  F2FP.SATFINITE.E4M3.F32.PACK_AB_MERGE_C R29, RZ, R148, RZ ;  /* 0x00000094ff1d723e */ /* 0x001fe200048070ff */
[----:B------:R-:W3:Y:S01]  /*dad0*/  LDL.LU R221, [R1+0x1c] ;  /* 0x00001c0001dd7983 */ /* 0x000ee20000300800 */
[----:B------:R-:W-:-:S02]  /*dae0*/  F2FP.SATFINITE.E4M3.F32.PACK_AB_MERGE_C R147, RZ, R147, RZ ;  /* 0x00000093ff93723e */ /* 0x000fc400048070ff */
[----:B------:R-:W-:Y:S01]  /*daf0*/  F2FP.SATFINITE.E4M3.F32.PACK_AB_MERGE_C R145, RZ, R145, RZ ;  /* 0x00000091ff91723e */ /* 0x000fe200048070ff */
[----:B------:R0:W-:Y:S01]  /*db00*/  @!P4 STG.E.U8 desc[UR32][R26.64+0x98], R29 ;  /* 0x0000981d1a00c986 */ /* 0x0001e2000c101120 */
[----:B-1----:R-:W-:Y:S02]  /*db10*/  F2FP.SATFINITE.E4M3.F32.PACK_AB_MERGE_C R31, RZ, R146, RZ ;  /* 0x00000092ff1f723e */ /* 0x002fe400048070ff */
[C---:B------:R-:W-:Y:S01]  /*db20*/  ISETP.LT.OR P0, PT, R34.reuse, 0x9, !P0 ;  /* 0x000000092200780c */ /* 0x040fe20004701670 */
[----:B------:R-:W-:Y:S01]  /*db30*/  @!P2 STG.E.U8 desc[UR32][R26.64+0x99], R147 ;  /* 0x000099931a00a986 */ /* 0x000fe2000c101120 */
[----:B------:R-:W-:Y:S02]  /*db40*/  ISETP.LT.OR P5, PT, R34, 0x9, !P5 ;  /* 0x000000092200780c */ /* 0x000fe40006fa1670 */
[----:B------:R-:W-:Y:S01]  /*db50*/  F2FP.SATFINITE.E4M3.F32.PACK_AB_MERGE_C R23, RZ, R23, RZ ;  /* 0x00000017ff17723e */ /* 0x000fe200048070ff */
[----:B------:R1:W-:Y:S01]  /*db60*/  @!P1 STG.E.U8 desc[UR32][R24.64+0xa0], R31 ;  /* 0x0000a01f18009986 */ /* 0x0003e2000c101120 */
[----:B------:R-:W-:-:S02]  /*db70*/  ISETP.GE.AND P1, PT, R35, 0xaa, PT ;  /* 0x000000aa2300780c */ /* 0x000fc40003f26270 */
[----:B------:R-:W-:Y:S01]  /*db80*/  F2FP.SATFINITE.E4M3.F32.PACK_AB_MERGE_C R21, RZ, R21, RZ ;  /* 0x00000015ff15723e */ /* 0x000fe200048070ff */
[----:B------:R-:W-:Y:S01]  /*db90*/  @!P6 STG.E.U8 desc[UR32][R24.64+0xa1], R145 ;  /* 0x0000a1911800e986 */ /* 0x000fe2000c101120 */
[----:B------:R-:W-:Y:S02]  /*dba0*/  ISETP.GE.AND P6, PT, R35, 0xa9, PT ;  /* 0x000000a92300780c */ /* 0x000fe40003fc6270 */
[C---:B------:R-:W-:Y:S02]  /*dbb0*/  ISETP.LT.OR P4, PT, R34.reuse, 0x1, !P1 ;  /* 0x000000012200780c */ /* 0x040fe40004f81670 */
[----:B------:R-:W-:Y:S01]  /*dbc0*/  ISETP.LT.OR P2, PT, R34, 0x1, !P6 ;  /* 0x000000012200780c */ /* 0x000fe20007741670 */
[----:B------:R4:W-:Y:S01]  /*dbd0*/  @!P5 STG.E.U8 desc[UR32][R26.64+0xa1], R23 ;  /* 0x0000a1171a00d986 */ /* 0x0009e2000c101120 */
[----:B0-----:R-:W-:Y:S02]  /*dbe0*/  F2FP.SATFINITE.E4M3.F32.PACK_AB_MERGE_C R29, RZ, R144, RZ ;  /* 0x00000090ff1d723e */ /* 0x001fe400048070ff */
[----:B-1----:R-:W-:-:S02]  /*dbf0*/  F2FP.SATFINITE.E4M3.F32.PACK_AB_MERGE_C R31, RZ, R22, RZ ;  /* 0x00000016ff1f723e */ /* 0x002fc400048070ff */
[C---:B------:R-:W-:Y:S01]  /*dc00*/  ISETP.LT.OR P1, PT, R34.reuse, 0x9, !P1 ;  /* 0x000000092200780c */ /* 0x040fe20004f21670 */
[----:B------:R-:W-:Y:S01]  /*dc10*/  @!P0 STG.E.U8 desc[UR32][R26.64+0xa0], R29 ;  /* 0x0000a01d1a008986 */ /* 0x000fe2000c101120 */
[----:B------:R-:W-:Y:S02]  /*dc20*/  ISETP.LT.OR P0, PT, R34, 0x9, !P6 ;  /* 0x000000092200780c */ /* 0x000fe40007701670 */
[----:B------:R-:W-:Y:S01]  /*dc30*/  F2FP.SATFINITE.E4M3.F32.PACK_AB_MERGE_C R19, RZ, R19, RZ ;  /* 0x00000013ff13723e */ /* 0x000fe200048070ff */
[----:B------:R0:W-:Y:S01]  /*dc40*/  @!P4 STG.E.U8 desc[UR32][R24.64+0xa9], R21 ;  /* 0x0000a9151800c986 */ /* 0x0001e2000c101120 */
[C---:B------:R-:W-:Y:S02]  /*dc50*/  ISETP.GE.AND P4, PT, R35.reuse, 0xb1, PT ;  /* 0x000000b12300780c */ /* 0x040fe40003f86270 */
[----:B----4-:R-:W-:Y:S01]  /*dc60*/  F2FP.SATFINITE.E4M3.F32.PACK_AB_MERGE_C R23, RZ, R20, RZ ;  /* 0x00000014ff17723e */ /* 0x010fe200048070ff */
[----:B------:R-:W-:Y:S01]  /*dc70*/  @!P2 STG.E.U8 desc[UR32][R24.64+0xa8], R31 ;  /* 0x0000a81f1800a986 */ /* 0x000fe2000c101120 */
[----:B------:R-:W-:-:S02]  /*dc80*/  ISETP.GE.AND P2, PT, R35, 0xb2, PT ;  /* 0x000000b22300780c */ /* 0x000fc40003f46270 */
[C---:B------:R-:W-:Y:S01]  /*dc90*/  ISETP.LT.OR P5, PT, R34.reuse, 0x1, !P4 ;  /* 0x000000012200780c */ /* 0x040fe200067a1670 */
[----:B------:R-:W-:Y:S01]  /*dca0*/  @!P1 STG.E.U8 desc[UR32][R26.64+0xa9], R19 ;  /* 0x0000a9131a009986 */ /* 0x000fe2000c101120 */
[C---:B------:R-:W-:Y:S02]  /*dcb0*/  ISETP.LT.OR P6, PT, R34.reuse, 0x1, !P2 ;  /* 0x000000012200780c */ /* 0x040fe400057c1670 */
[----:B------:R-:W-:Y:S01]  /*dcc0*/  ISETP.LT.OR P4, PT, R34, 0x9, !P4 ;  /* 0x000000092200780c */ /* 0x000fe20006781670 */
[----:B------:R-:W-:Y:S01]  /*dcd0*/  @!P0 STG.E.U8 desc[UR32][R26.64+0xa8], R23 ;  /* 0x0000a8171a008986 */ /* 0x000fe2000c101120 */
[----:B0-----:R-:W-:Y:S02]  /*dce0*/  F2FP.SATFINITE.E4M3.F32.PACK_AB_MERGE_C R21, RZ, R18, RZ ;  /* 0x00000012ff15723e */ /* 0x001fe400048070ff */
[----:B------:R-:W-:Y:S02]  /*dcf0*/  F2FP.SATFINITE.E4M3.F32.PACK_AB_MERGE_C R17, RZ, R17, RZ ;  /* 0x00000011ff11723e */ /* 0x000fe400048070ff */
[----:B------:R-:W-:-:S02]  /*dd00*/  F2FP.SATFINITE.E4M3.F32.PACK_AB_MERGE_C R29, RZ, R16, RZ ;  /* 0x00000010ff1d723e */ /* 0x000fc400048070ff */
[C---:B------:R-:W-:Y:S01]  /*dd10*/  ISETP.GE.AND P1, PT, R35.reuse, 0xb9, PT ;  /* 0x000000b92300780c */ /* 0x040fe20003f26270 */
[----:B------:R-:W-:Y:S01]  /*dd20*/  @!P5 STG.E.U8 desc[UR32][R24.64+0xb0], R21 ;  /* 0x0000b0151800d986 */ /* 0x000fe2000c101120 */
[----:B------:R-:W-:Y:S02]  /*dd30*/  ISETP.GE.AND P0, PT, R35, 0xba, PT ;  /* 0x000000ba2300780c */ /* 0x000fe40003f06270 */
[C---:B------:R-:W-:Y:S01]  /*dd40*/  ISETP.LT.OR P2, PT, R34.reuse, 0x9, !P2 ;  /* 0x000000092200780c */ /* 0x040fe20005741670 */
[----:B------:R0:W-:Y:S01]  /*dd50*/  @!P6 STG.E.U8 desc[UR32][R24.64+0xb1], R17 ;  /* 0x0000b1111800e986 */ /* 0x0001e2000c101120 */
[C---:B------:R-:W-:Y:S02]  /*dd60*/  ISETP.LT.OR P5, PT, R34.reuse, 0x1, !P0 ;  /* 0x000000012200780c */ /* 0x040fe400047a1670 */
[----:B------:R-:W-:Y:S01]  /*dd70*/  F2FP.SATFINITE.E4M3.F32.PACK_AB_MERGE_C R15, RZ, R15, RZ ;  /* 0x0000000fff0f723e */ /* 0x000fe200048070ff */
[----:B------:R-:W-:Y:S01]  /*dd80*/  @!P4 STG.E.U8 desc[UR32][R26.64+0xb0], R29 ;  /* 0x0000b01d1a00c986 */ /* 0x000fe2000c101120 */
[----:B------:R-:W-:-:S02]  /*dd90*/  ISETP.LT.OR P4, PT, R34, 0x1, !P1 ;  /* 0x000000012200780c */ /* 0x000fc40004f81670 */
[C---:B------:R-:W-:Y:S02]  /*dda0*/  ISETP.LT.OR P1, PT, R34.reuse, 0x9, !P1 ;  /* 0x000000092200780c */ /* 0x040fe40004f21670 */
[----:B------:R-:W-:Y:S02]  /*ddb0*/  F2FP.SATFINITE.E4M3.F32.PACK_AB_MERGE_C R13, RZ, R13, RZ ;  /* 0x0000000dff0d723e */ /* 0x000fe400048070ff */
[----:B------:R-:W-:Y:S01]  /*ddc0*/  ISETP.LT.OR P0, PT, R34, 0x9, !P0 ;  /* 0x000000092200780c */ /* 0x000fe20004701670 */
[----:B------:R-:W-:Y:S01]  /*ddd0*/  @!P2 STG.E.U8 desc[UR32][R26.64+0xb1], R15 ;  /* 0x0000b10f1a00a986 */ /* 0x000fe2000c101120 */
[----:B0-----:R-:W-:Y:S02]  /*dde0*/  F2FP.SATFINITE.E4M3.F32.PACK_AB_MERGE_C R17, RZ, R14, RZ ;  /* 0x0000000eff11723e */ /* 0x001fe400048070ff */
[----:B------:R-:W-:Y:S01]  /*ddf0*/  F2FP.SATFINITE.E4M3.F32.PACK_AB_MERGE_C R19, RZ, R12, RZ ;  /* 0x0000000cff13723e */ /* 0x000fe200048070ff */
[----:B------:R0:W-:Y:S01]  /*de00*/  @!P5 STG.E.U8 desc[UR32][R24.64+0xb9], R13 ;  /* 0x0000b90d1800d986 */ /* 0x0001e2000c101120 */
[----:B------:R-:W-:-:S02]  /*de10*/  ISETP.GE.AND P2, PT, R35, 0xc1, PT ;  /* 0x000000c12300780c */ /* 0x000fc40003f46270 */
[----:B------:R-:W-:Y:S01]  /*de20*/  F2FP.SATFINITE.E4M3.F32.PACK_AB_MERGE_C R11, RZ, R11, RZ ;  /* 0x0000000bff0b723e */ /* 0x000fe200048070ff */
[----:B------:R-:W-:Y:S01]  /*de30*/  @!P4 STG.E.U8 desc[UR32][R24.64+0xb8], R17 ;  /* 0x0000b8111800c986 */ /* 0x000fe2000c101120 */
[C---:B------:R-:W-:Y:S02]  /*de40*/  ISETP.LT.OR P4, PT, R34.reuse, 0x1, !P2 ;  /* 0x000000012200780c */ /* 0x040fe40005781670 */
[C---:B------:R-:W-:Y:S01]  /*de50*/  ISETP.LT.OR P2, PT, R34.reuse, 0x9, !P2 ;  /* 0x000000092200780c */ /* 0x040fe20005741670 */
[----:B------:R-:W-:Y:S01]  /*de60*/  @!P1 STG.E.U8 desc[UR32][R26.64+0xb8], R19 ;  /* 0x0000b8131a009986 */ /* 0x000fe2000c101120 */
[----:B------:R-:W-:Y:S02]  /*de70*/  ISETP.GE.AND P1, PT, R35, 0xc2, PT ;  /* 0x000000c22300780c */ /* 0x000fe40003f26270 */
[----:B------:R-:W-:Y:S01]  /*de80*/  F2FP.SATFINITE.E4M3.F32.PACK_AB_MERGE_C R9, RZ, R9, RZ ;  /* 0x00000009ff09723e */ /* 0x000fe200048070ff */
[----:B------:R1:W-:Y:S01]  /*de90*/  @!P0 STG.E.U8 desc[UR32][R26.64+0xb9], R11 ;  /* 0x0000b90b1a008986 */ /* 0x0003e2000c101120 */
[----:B------:R-:W-:-:S02]  /*dea0*/  ISETP.LT.OR P5, PT, R34, 0x1, !P1 ;  /* 0x000000012200780c */ /* 0x000fc40004fa1670 */
[----:B------:R-:W-:Y:S02]  /*deb0*/  ISETP.GE.AND P0, PT, R35, 0xc9, PT ;  /* 0x000000c92300780c */ /* 0x000fe40003f06270 */
[C---:B------:R-:W-:Y:S02]  /*dec0*/  ISETP.LT.OR P1, PT, R34.reuse, 0x9, !P1 ;  /* 0x000000092200780c */ /* 0x040fe40004f21670 */
[----:B0-----:R-:W-:Y:S02]  /*ded0*/  F2FP.SATFINITE.E4M3.F32.PACK_AB_MERGE_C R13, RZ, R10, RZ ;  /* 0x0000000aff0d723e */ /* 0x001fe400048070ff */
[----:B------:R-:W-:Y:S02]  /*dee0*/  ISETP.LT.OR P6, PT, R34, 0x1, !P0 ;  /* 0x000000012200780c */ /* 0x000fe400047c1670 */
[----:B------:R-:W-:Y:S01]  /*def0*/  F2FP.SATFINITE.E4M3.F32.PACK_AB_MERGE_C R7, RZ, R7, RZ ;  /* 0x00000007ff07723e */ /* 0x000fe200048070ff */
[----:B------:R-:W-:Y:S01]  /*df00*/  @!P4 STG.E.U8 desc[UR32][R24.64+0xc0], R13 ;  /* 0x0000c00d1800c986 */ /* 0x000fe2000c101120 */
[----:B-1----:R-:W-:-:S02]  /*df10*/  F2FP.SATFINITE.E4M3.F32.PACK_AB_MERGE_C R11, RZ, R8, RZ ;  /* 0x00000008ff0b723e */ /* 0x002fc400048070ff */
[C---:B------:R-:W-:Y:S01]  /*df20*/  ISETP.GE.AND P4, PT, R35.reuse, 0xca, PT ;  /* 0x000000ca2300780c */ /* 0x040fe20003f86270 */
[----:B------:R-:W-:Y:S01]  /*df30*/  @!P5 STG.E.U8 desc[UR32][R24.64+0xc1], R9 ;  /* 0x0000c1091800d986 */ /* 0x000fe2000c101120 */
[----:B------:R-:W-:Y:S02]  /*df40*/  F2FP.SATFINITE.E4M3.F32.PACK_AB_MERGE_C R15, RZ, R6, RZ ;  /* 0x00000006ff0f723e */ /* 0x000fe400048070ff */
[C---:B------:R-:W-:Y:S01]  /*df50*/  ISETP.LT.OR P0, PT, R34.reuse, 0x9, !P0 ;  /* 0x000000092200780c */ /* 0x040fe20004701670 */
[----:B------:R0:W-:Y:S01]  /*df60*/  @!P2 STG.E.U8 desc[UR32][R26.64+0xc0], R11 ;  /* 0x0000c00b1a00a986 */ /* 0x0001e2000c101120 */
[C---:B------:R-:W-:Y:S02]  /*df70*/  ISETP.LT.OR P2, PT, R34.reuse, 0x1, !P4 ;  /* 0x000000012200780c */ /* 0x040fe40006741670 */
[----:B------:R-:W-:Y:S01]  /*df80*/  ISETP.LT.OR P5, PT, R34, 0x9, !P4 ;  /* 0x000000092200780c */ /* 0x000fe200067a1670 */
[----:B------:R1:W-:Y:S01]  /*df90*/  @!P1 STG.E.U8 desc[UR32][R26.64+0xc1], R7 ;  /* 0x0000c1071a009986 */ /* 0x0003e2000c101120 */
[----:B------:R-:W-:-:S02]  /*dfa0*/  ISETP.GE.AND P1, PT, R35, 0xd1, PT ;  /* 0x000000d12300780c */ /* 0x000fc40003f26270 */
[----:B------:R-:W-:Y:S01]  /*dfb0*/  F2FP.SATFINITE.E4M3.F32.PACK_AB_MERGE_C R5, RZ, R5, RZ ;  /* 0x00000005ff05723e */ /* 0x000fe200048070ff */
[----:B------:R-:W-:Y:S01]  /*dfc0*/  @!P6 STG.E.U8 desc[UR32][R24.64+0xc8], R15 ;  /* 0x0000c80f1800e986 */ /* 0x000fe2000c101120 */
[----:B------:R-:W-:Y:S02]  /*dfd0*/  ISETP.LT.OR P6, PT, R34, 0x1, !P1 ;  /* 0x000000012200780c */ /* 0x000fe40004fc1670 */
[----:B------:R-:W-:Y:S02]  /*dfe0*/  F2FP.SATFINITE.E4M3.F32.PACK_AB_MERGE_C R3, RZ, R3, RZ ;  /* 0x00000003ff03723e */ /* 0x000fe400048070ff */
[----:B0-----:R-:W-:Y:S01]  /*dff0*/  F2FP.SATFINITE.E4M3.F32.PACK_AB_MERGE_C R11, RZ, R0, RZ ;  /* 0x00000000ff0b723e */ /* 0x001fe200048070ff */
[----:B------:R-:W-:Y:S01]  /*e000*/  FMUL R0, R222, UR24 ;  /* 0x00000018de007c20 */ /* 0x000fe20008400000 */
[----:B------:R0:W-:Y:S01]  /*e010*/  @!P2 STG.E.U8 desc[UR32][R24.64+0xc9], R5 ;  /* 0x0000c9051800a986 */ /* 0x0001e2000c101120 */
[----:B-1----:R-:W-:Y:S02]  /*e020*/  F2FP.SATFINITE.E4M3.F32.PACK_AB_MERGE_C R7, RZ, R4, RZ ;  /* 0x00000004ff07723e */ /* 0x002fe400048070ff */
[----:B------:R-:W-:Y:S01]  /*e030*/  F2FP.SATFINITE.E4M3.F32.PACK_AB_MERGE_C R9, RZ, R2, RZ ;  /* 0x00000002ff09723e */ /* 0x000fe200048070ff */
[----:B--2---:R-:W-:Y:S01]  /*e040*/  FMUL R2, R223, UR24 ;  /* 0x00000018df027c20 */ /* 0x004fe20008400000 */
[----:B------:R-:W-:Y:S01]  /*e050*/  @!P5 STG.E.U8 desc[UR32][R26.64+0xc9], R3 ;  /* 0x0000c9031a00d986 */ /* 0x000fe2000c101120 */
[----:B------:R-:W-:-:S02]  /*e060*/  ISETP.GE.AND P4, PT, R35, 0xd2, PT ;  /* 0x000000d22300780c */ /* 0x000fc40003f86270 */
[C---:B------:R-:W-:Y:S01]  /*e070*/  ISETP.LT.OR P1, PT, R34.reuse, 0x9, !P1 ;  /* 0x000000092200780c */ /* 0x040fe20004f21670 */
[----:B------:R1:W-:Y:S01]  /*e080*/  @!P0 STG.E.U8 desc[UR32][R26.64+0xc8], R7 ;  /* 0x0000c8071a008986 */ /* 0x0003e2000c101120 */
[----:B------:R-:W-:-:S03]  /*e090*/  ISETP.LT.OR P2, PT, R34, 0x1, !P4 ;  /* 0x000000012200780c */ /* 0x000fc60006741670 */
[----:B------:R-:W2:Y:S01]  /*e0a0*/  LDL.LU R223, [R1+0x20] ;  /* 0x0000200001df7983 */ /* 0x000ea20000300800 */
[----:B0-----:R-:W-:Y:S02]  /*e0b0*/  F2FP.SATFINITE.E4M3.F32.PACK_AB_MERGE_C R5, RZ, R2, RZ ;  /* 0x00000002ff05723e */ /* 0x001fe400048070ff */
[----:B------:R-:W-:Y:S01]  /*e0c0*/  ISETP.LT.OR P5, PT, R34, 0x9, !P4 ;  /* 0x000000092200780c */ /* 0x000fe200067a1670 */
[----:B------:R0:W-:Y:S01]  /*e0d0*/  @!P6 STG.E.U8 desc[UR32][R24.64+0xd0], R9 ;  /* 0x0000d0091800e986 */ /* 0x0001e2000c101120 */
[----:B-1----:R-:W-:Y:S01]  /*e0e0*/  F2FP.SATFINITE.E4M3.F32.PACK_AB_MERGE_C R7, RZ, R0, RZ ;  /* 0x00000000ff07723e */ /* 0x002fe200048070ff */
[----:B------:R-:W-:Y:S01]  /*e0f0*/  FMUL R0, R225, UR24 ;  /* 0x00000018e1007c20 */ /* 0x000fe20008400000 */
[----:B---3--:R-:W-:Y:S01]  /*e100*/  FMUL R3, R224, UR24 ;  /* 0x00000018e0037c20 */ /* 0x008fe20008400000 */
[----:B------:R-:W3:Y:S01]  /*e110*/  LDL.LU R222, [R1+0x24] ;  /* 0x0000240001de7983 */ /* 0x000ee20000300800 */
[----:B------:R-:W-:Y:S01]  /*e120*/  FMUL R2, R227, UR24 ;  /* 0x00000018e3027c20 */ /* 0x000fe20008400000 */
[----:B------:R-:W-:-:S02]  /*e130*/  ISETP.GE.AND P0, PT, R35, 0xd9, PT ;  /* 0x000000d92300780c */ /* 0x000fc40003f06270 */
[----:B------:R-:W4:Y:S01]  /*e140*/  LDL.LU R224, [R1+0x2c] ;  /* 0x00002c0001e07983 */ /* 0x000f220000300800 */
[----:B0-----:R-:W-:Y:S01]  /*e150*/  F2FP.SATFINITE.E4M3.F32.PACK_AB_MERGE_C R9, RZ, R0, RZ ;  /* 0x00000000ff09723e */ /* 0x001fe200048070ff */
[----:B------:R-:W-:Y:S02]  /*e160*/  FMUL R0, R226, UR24 ;  /* 0x00000018e2007c20 */ /* 0x000fe40008400000 */
[----:B------:R-:W4:Y:S04]  /*e170*/  LDL.LU R225, [R1+0x28] ;  /* 0x0000280001e17983 */ /* 0x000f280000300800 */
[----:B------:R-:W4:Y:S04]  /*e180*/  LDL.LU R226, [R1+0x30] ;  /* 0x0000300001e27983 */ /* 0x000f280000300800 */
[----:B------:R-:W4:Y:S01]  /*e190*/  LDL.LU R227, [R1+0x34] ;  /* 0x0000340001e37983 */ /* 0x000f220000300800 */
[----:B------:R-:W-:-:S03]  /*e1a0*/  ISETP.GE.AND P4, PT, R35, 0xda, PT ;  /* 0x000000da2300780c */ /* 0x000fc60003f86270 */
[----:B------:R-:W-:Y:S01]  /*e1b0*/  @!P2 STG.E.U8 desc[UR32][R24.64+0xd1], R11 ;  /* 0x0000d10b1800a986 */ /* 0x000fe2000c101120 */
[C---:B------:R-:W-:Y:S02]  /*e1c0*/  ISETP.LT.OR P2, PT, R34.reuse, 0x1, !P4 ;  /* 0x000000012200780c */ /* 0x040fe40006741670 */
[C---:B------:R-:W-:Y:S01]  /*e1d0*/  ISETP.LT.OR P6, PT, R34.reuse, 0x1, !P0 ;  /* 0x000000012200780c */ /* 0x040fe200047c1670 */
[----:B------:R0:W-:Y:S01]  /*e1e0*/  @!P1 STG.E.U8 desc[UR32][R26.64+0xd0], R5 ;  /* 0x0000d0051a009986 */ /* 0x0001e2000c101120 */
[----:B------:R-:W-:Y:S02]  /*e1f0*/  F2FP.SATFINITE.E4M3.F32.PACK_AB_MERGE_C R3, RZ, R3, RZ ;  /* 0x00000003ff03723e */ /* 0x000fe400048070ff */
[C---:B------:R-:W-:Y:S01]  /*e200*/  ISETP.LT.OR P0, PT, R34.reuse, 0x9, !P0 ;  /* 0x000000092200780c */ /* 0x040fe20004701670 */
[----:B------:R1:W-:Y:S01]  /*e210*/  @!P5 STG.E.U8 desc[UR32][R26.64+0xd1], R7 ;  /* 0x0000d1071a00d986 */ /* 0x0003e2000c101120 */
[----:B------:R-:W-:Y:S02]  /*e220*/  ISETP.LT.OR P1, PT, R34, 0x9, !P4 ;  /* 0x000000092200780c */ /* 0x000fe40006721670 */
[----:B------:R-:W-:-:S03]  /*e230*/  ISETP.GE.AND P4, PT, R35, 0xe2, PT ;  /* 0x000000e22300780c */ /* 0x000fc60003f86270 */
[----:B------:R1:W-:Y:S01]  /*e240*/  @!P2 STG.E.U8 desc[UR32][R24.64+0xd9], R9 ;  /* 0x0000d9091800a986 */ /* 0x0003e2000c101120 */
[----:B------:R-:W-:-:S03]  /*e250*/  ISETP.GE.AND P2, PT, R35, 0xe1, PT ;  /* 0x000000e12300780c */ /* 0x000fc60003f46270 */
[----:B------:R4:W-:Y:S01]  /*e260*/  @!P6 STG.E.U8 desc[UR32][R24.64+0xd8], R3 ;  /* 0x0000d8031800e986 */ /* 0x0009e2000c101120 */
[C---:B------:R-:W-:Y:S02]  /*e270*/  ISETP.LT.OR P5, PT, R34.reuse, 0x1, !P2 ;  /* 0x000000012200780c */ /* 0x040fe400057a1670 */
[----:B------:R-:W-:Y:S02]  /*e280*/  ISETP.LT.OR P6, PT, R34, 0x1, !P4 ;  /* 0x000000012200780c */ /* 0x000fe400067c1670 */
[----:B0-----:R-:W-:Y:S02]  /*e290*/  F2FP.SATFINITE.E4M3.F32.PACK_AB_MERGE_C R5, RZ, R0, RZ ;  /* 0x00000000ff05723e */ /* 0x001fe400048070ff */
[----:B-1----:R-:W-:-:S03]  /*e2a0*/  F2FP.SATFINITE.E4M3.F32.PACK_AB_MERGE_C R7, RZ, R2, RZ ;  /* 0x00000002ff07723e */ /* 0x002fc600048070ff */
[----:B------:R-:W-:Y:S01]  /*e2b0*/  @!P0 STG.E.U8 desc[UR32][R26.64+0xd8], R5 ;  /* 0x0000d8051a008986 */ /* 0x000fe2000c101120 */
[C---:B------:R-:W-:Y:S02]  /*e2c0*/  ISETP.LT.OR P0, PT, R34.reuse, 0x9, !P2 ;  /* 0x000000092200780c */ /* 0x040fe40005701670 */
[C---:B------:R-:W-:Y:S01]  /*e2d0*/  ISETP.GE.AND P2, PT, R35.reuse, 0xe9, PT ;  /* 0x000000e92300780c */ /* 0x040fe20003f46270 */
[----:B------:R0:W-:Y:S01]  /*e2e0*/  @!P1 STG.E.U8 desc[UR32][R26.64+0xd9], R7 ;  /* 0x0000d9071a009986 */ /* 0x0001e2000c101120 */
[----:B------:R-:W-:Y:S02]  /*e2f0*/  ISETP.GE.AND P1, PT, R35, 0xea, PT ;  /* 0x000000ea2300780c */ /* 0x000fe40003f26270 */
[----:B------:R-:W-:Y:S01]  /*e300*/  ISETP.LT.OR P4, PT, R34, 0x9, !P4 ;  /* 0x000000092200780c */ /* 0x000fe20006781670 */
[----:B------:R-:W-:-:S05]  /*e310*/  FMUL R0, R220, UR24 ;  /* 0x00000018dc007c20 */ /* 0x000fca0008400000 */
[----:B------:R-:W-:-:S05]  /*e320*/  F2FP.SATFINITE.E4M3.F32.PACK_AB_MERGE_C R9, RZ, R0, RZ ;  /* 0x00000000ff09723e */ /* 0x000fca00048070ff */
[----:B------:R1:W-:Y:S01]  /*e330*/  @!P5 STG.E.U8 desc[UR32][R24.64+0xe0], R9 ;  /* 0x0000e0091800d986 */ /* 0x0003e2000c101120 */
[----:B------:R-:W-:-:S05]  /*e340*/  FMUL R2, R221, UR24 ;  /* 0x00000018dd027c20 */ /* 0x000fca0008400000 */
[----:B------:R-:W-:Y:S02]  /*e350*/  F2FP.SATFINITE.E4M3.F32.PACK_AB_MERGE_C R11, RZ, R2, RZ ;  /* 0x00000002ff0b723e */ /* 0x000fe400048070ff */
[----:B------:R-:W-:-:S03]  /*e360*/  ISETP.LT.OR P5, PT, R34, 0x1, !P2 ;  /* 0x000000012200780c */ /* 0x000fc600057a1670 */
[----:B------:R1:W-:Y:S01]  /*e370*/  @!P6 STG.E.U8 desc[UR32][R24.64+0xe1], R11 ;  /* 0x0000e10b1800e986 */ /* 0x0003e2000c101120 */
[C---:B------:R-:W-:Y:S02]  /*e380*/  ISETP.LT.OR P6, PT, R34.reuse, 0x1, !P1 ;  /* 0x000000012200780c */ /* 0x040fe40004fc1670 */
[C---:B------:R-:W-:Y:S02]  /*e390*/  ISETP.LT.OR P2, PT, R34.reuse, 0x9, !P2 ;  /* 0x000000092200780c */ /* 0x040fe40005741670 */
[----:B------:R-:W-:Y:S01]  /*e3a0*/  ISETP.LT.OR P1, PT, R34, 0x9, !P1 ;  /* 0x000000092200780c */ /* 0x000fe20004f21670 */
[----:B--2---:R-:W-:-:S05]  /*e3b0*/  FMUL R0, R223, UR24 ;  /* 0x00000018df007c20 */ /* 0x004fca0008400000 */
[----:B------:R-:W-:Y:S01]  /*e3c0*/  F2FP.SATFINITE.E4M3.F32.PACK_AB_MERGE_C R13, RZ, R0, RZ ;  /* 0x00000000ff0d723e */ /* 0x000fe200048070ff */
[----:B---3--:R-:W-:Y:S01]  /*e3d0*/  FMUL R0, R222, UR24 ;  /* 0x00000018de007c20 */ /* 0x008fe20008400000 */
[----:B----4-:R-:W-:Y:S01]  /*e3e0*/  FMUL R3, R224, UR24 ;  /* 0x00000018e0037c20 */ /* 0x010fe20008400000 */
[----:B------:R-:W-:-:S03]  /*e3f0*/  FMUL R2, R225, UR24 ;  /* 0x00000018e1027c20 */ /* 0x000fc60008400000 */
[----:B0-----:R-:W-:Y:S01]  /*e400*/  F2FP.SATFINITE.E4M3.F32.PACK_AB_MERGE_C R7, RZ, R0, RZ ;  /* 0x00000000ff07723e */ /* 0x001fe200048070ff */
[----:B------:R-:W-:Y:S01]  /*e410*/  FMUL R4, R226, UR24 ;  /* 0x00000018e2047c20 */ /* 0x000fe20008400000 */
[----:B-1----:R-:W-:Y:S01]  /*e420*/  F2FP.SATFINITE.E4M3.F32.PACK_AB_MERGE_C R9, RZ, R3, RZ ;  /* 0x00000003ff09723e */ /* 0x002fe200048070ff */
[----:B------:R-:W-:Y:S01]  /*e430*/  FMUL R5, R227, UR24 ;  /* 0x00000018e3057c20 */ /* 0x000fe20008400000 */
[----:B------:R-:W-:Y:S02]  /*e440*/  F2FP.SATFINITE.E4M3.F32.PACK_AB_MERGE_C R3, RZ, R2, RZ ;  /* 0x00000002ff03723e */ /* 0x000fe400048070ff */
[----:B------:R-:W-:Y:S02]  /*e450*/  F2FP.SATFINITE.E4M3.F32.PACK_AB_MERGE_C R11, RZ, R4, RZ ;  /* 0x00000004ff0b723e */ /* 0x000fe400048070ff */
[----:B------:R-:W-:Y:S01]  /*e460*/  F2FP.SATFINITE.E4M3.F32.PACK_AB_MERGE_C R5, RZ, R5, RZ ;  /* 0x00000005ff05723e */ /* 0x000fe200048070ff */
[----:B------:R0:W-:Y:S04]  /*e470*/  @!P0 STG.E.U8 desc[UR32][R26.64+0xe0], R13 ;  /* 0x0000e00d1a008986 */ /* 0x0001e8000c101120 */
[----:B------:R0:W-:Y:S04]  /*e480*/  @!P4 STG.E.U8 desc[UR32][R26.64+0xe1], R7 ;  /* 0x0000e1071a00c986 */ /* 0x0001e8000c101120 */
[----:B------:R0:W-:Y:S04]  /*e490*/  @!P6 STG.E.U8 desc[UR32][R24.64+0xe9], R9 ;  /* 0x0000e9091800e986 */ /* 0x0001e8000c101120 */
[----:B------:R0:W-:Y:S04]  /*e4a0*/  @!P5 STG.E.U8 desc[UR32][R24.64+0xe8], R3 ;  /* 0x0000e8031800d986 */ /* 0x0001e8000c101120 */
[----:B------:R0:W-:Y:S04]  /*e4b0*/  @!P2 STG.E.U8 desc[UR32][R26.64+0xe8], R11 ;  /* 0x0000e80b1a00a986 */ /* 0x0001e8000c101120 */
[----:B------:R0:W-:Y:S02]  /*e4c0*/  @!P1 STG.E.U8 desc[UR32][R26.64+0xe9], R5 ;  /* 0x0000e9051a009986 */ /* 0x0001e4000c101120 */
.L_x_282:
[----:B------:R-:W-:Y:S05]  /*e4d0*/  BSYNC B0 ;  /* 0x0000000000007941 */ /* 0x000fea0003800000 */
.L_x_40:
[----:B------:R-:W2:Y:S01]  /*e4e0*/  LDL.LU R22, [R1+0x44] ;  /* 0x0000440001167983 */ /* 0x000ea20000300800 */
[----:B0-----:R-:W-:Y:S01]  /*e4f0*/  IMAD.U32 R3, RZ, RZ, UR16 ;  /* 0x00000010ff037e24 */ /* 0x001fe2000f8e00ff */
[----:B------:R-:W-:Y:S02]  /*e500*/  ULDC.64 UR20, c[0x0][0x650] ;  /* 0x0001940000147ab9 */ /* 0x000fe40000000a00 */
[----:B------:R-:W3:Y:S01]  /*e510*/  LDL.LU R19, [R1+0x48] ;  /* 0x0000480001137983 */ /* 0x000ee20000300800 */
[----:B-----5:R-:W-:Y:S01]  /*e520*/  IMAD.U32 R0, RZ, RZ, UR26 ;  /* 0x0000001aff007e24 */ /* 0x020fe2000f8e00ff */
[----:B------:R0:W-:Y:S01]  /*e530*/  SYNCS.ARRIVE.TRANS64.A1T0 RZ, [R3+UR11], RZ ;  /* 0x000000ff03ff79a7 */ /* 0x0001e2000810000b */
[----:B------:R-:W-:Y:S02]  /*e540*/  IMAD.U32 R2, RZ, RZ, UR26 ;  /* 0x0000001aff027e24 */ /* 0x000fe4000f8e00ff */
[----:B------:R-:W-:Y:S02]  /*e550*/  IMAD.MOV.U32 R4, RZ, RZ, -0x1 ;  /* 0xffffffffff047424 */ /* 0x000fe400078e00ff */
[----:B0-----:R-:W-:Y:S01]  /*e560*/  IMAD.U32 R3, RZ, RZ, UR7 ;  /* 0x00000007ff037e24 */ /* 0x001fe2000f8e00ff */
[----:B---3--:R-:W-:-:S02]  /*e570*/  LEA R19, P0, R0, R19, 0x1 ;  /* 0x0000001300137211 */ /* 0x008fc400078008ff */
[----:B------:R-:W-:Y:S02]  /*e580*/  PRMT R0, RZ, 0x7610, R0 ;  /* 0x00007610ff007816 */ /* 0x000fe40000000000 */
[----:B--2---:R-:W-:Y:S01]  /*e590*/  LEA.HI.X R22, R2, R22, R3, 0x1, P0 ;  /* 0x0000001602167211 */ /* 0x004fe200000f0c03 */
[----:B------:R-:W-:Y:S01]  /*e5a0*/  IMAD.MOV.U32 R2, RZ, RZ, -0x1 ;  /* 0xffffffffff027424 */ /* 0x000fe200078e00ff */
[----:B------:R0:W-:Y:S01]  /*e5b0*/  STL [R1+0x48], R19 ;  /* 0x0000481301007387 */ /* 0x0001e20000100800 */
[----:B------:R-:W-:Y:S01]  /*e5c0*/  IMAD.MOV.U32 R3, RZ, RZ, -0x1 ;  /* 0xffffffffff037424 */ /* 0x000fe200078e00ff */
[----:B------:R-:W-:Y:S02]  /*e5d0*/  ISETP.GE.U32.AND P0, PT, R19, UR20, PT ;  /* 0x0000001413007c0c */ /* 0x000fe4000bf06070 */
[----:B------:R0:W-:Y:S02]  /*e5e0*/  STL [R1+0x44], R22 ;  /* 0x0000441601007387 */ /* 0x0001e40000100800 */
[----:B------:R-:W-:-:S02]  /*e5f0*/  ISETP.GE.U32.AND.EX P0, PT, R22, UR21, PT, P0 ;  /* 0x0000001516007c0c */ /* 0x000fc4000bf06100 */
[----:B------:R0:W-:Y:S04]  /*e600*/  STL [R1+0x4c], R4 ;  /* 0x00004c0401007387 */ /* 0x0001e80000100800 */
[----:B------:R0:W-:Y:S04]  /*e610*/  STL [R1+0x3c], R2 ;  /* 0x00003c0201007387 */ /* 0x0001e80000100800 */
[----:B------:R0:W-:Y:S03]  /*e620*/  STL [R1+0x50], R3 ;  /* 0x0000500301007387 */ /* 0x0001e60000100800 */
[----:B------:R-:W-:Y:S05]  /*e630*/  @P0 BRA `(.L_x_283) ;  /* 0x0000000400740947 */ /* 0x000fea0003800000 */
[----:B------:R-:W2:Y:S01]  /*e640*/  S2R R14, SR_CTAID.X ;  /* 0x00000000000e7919 */ /* 0x000ea20000002500 */
[----:B------:R-:W3:Y:S01]  /*e650*/  LDC.64 R8, c[0x0][0x628] ;  /* 0x00018a00ff087b82 */ /* 0x000ee20000000a00 */
[----:B------:R-:W-:Y:S01]  /*e660*/  ULDC UR4, c[0x0][0x150] ;  /* 0x0000540000047ab9 */ /* 0x000fe20000000800 */
[----:B------:R-:W-:Y:S01]  /*e670*/  IMAD.MOV.U32 R6, RZ, RZ, R19 ;  /* 0x000000ffff067224 */ /* 0x000fe200078e0013 */
[----:B------:R-:W0:Y:S01]  /*e680*/  S2R R16, SR_CTAID.Y ;  /* 0x0000000000107919 */ /* 0x000e220000002600 */
[----:B------:R-:W-:-:S04]  /*e690*/  IMAD.MOV.U32 R7, RZ, RZ, R22 ;  /* 0x000000ffff077224 */ /* 0x000fc800078e0016 */
[----:B------:R-:W0:Y:S08]  /*e6a0*/  LDC R17, c[0x0][0x144] ;  /* 0x00005100ff117b82 */ /* 0x000e300000000800 */
[----:B------:R-:W0:Y:S08]  /*e6b0*/  LDC R10, c[0x0][0x630] ;  /* 0x00018c00ff0a7b82 */ /* 0x000e300000000800 */
[----:B------:R-:W0:Y:S01]  /*e6c0*/  LDC.64 R12, c[0x0][0x620] ;  /* 0x00018800ff0c7b82 */ /* 0x000e220000000a00 */
[----:B---3--:R-:W-:-:S04]  /*e6d0*/  ISETP.NE.U32.AND P0, PT, R8, RZ, PT ;  /* 0x000000ff0800720c */ /* 0x008fc80003f05070 */
[----:B------:R-:W-:Y:S02]  /*e6e0*/  ISETP.NE.AND.EX P0, PT, R9, RZ, PT, P0 ;  /* 0x000000ff0900720c */ /* 0x000fe40003f05300 */
[----:B--2---:R-:W-:-:S05]  /*e6f0*/  I2FP.F32.U32 R0, R14 ;  /* 0x0000000e00007245 */ /* 0x004fca0000201000 */
[----:B------:R-:W-:-:S04]  /*e700*/  FMUL R0, R0, UR4 ;  /* 0x0000000400007c20 */ /* 0x000fc80008400000 */
[----:B------:R2:W3:Y:S02]  /*e710*/  F2I.U32.TRUNC.NTZ R15, R0 ;  /* 0x00000000000f7305 */ /* 0x0004e4000020f000 */
[----:B------:R-:W-:Y:S05]  /*e720*/  @!P0 BRA `(.L_x_284) ;  /* 0x0000000000288947 */ /* 0x000fea0003800000 */
[----:B--2---:R-:W2:Y:S02]  /*e730*/  LDC R0, c[0x0][0x634] ;  /* 0x00018d00ff007b82 */ /* 0x004ea40000000800 */
[----:B--2---:R-:W-:-:S05]  /*e740*/  IADD3 R7, P0, R19, R0, RZ ;  /* 0x0000000013077210 */ /* 0x004fca0007f1e0ff */
[----:B------:R-:W-:-:S04]  /*e750*/  IMAD.X R11, RZ, RZ, R22, P0 ;  /* 0x000000ffff0b7224 */ /* 0x000fc800000e0616 */
[----:B0-----:R-:W-:-:S04]  /*e760*/  IMAD.WIDE.U32 R2, R11, R8, RZ ;  /* 0x000000080b027225 */ /* 0x001fc800078e00ff */
[----:B------:R-:W-:-:S04]  /*e770*/  IMAD.WIDE.U32 R4, P0, R7, R9, R2 ;  /* 0x0000000907047225 */ /* 0x000fc80007800002 */
[----:B------:R-:W-:-:S04]  /*e780*/  IMAD.WIDE.U32 R2, R7, R8, RZ ;  /* 0x0000000807027225 */ /* 0x000fc800078e00ff */
[----:B------:R-:W-:Y:S01]  /*e790*/  IMAD.X R7, RZ, RZ, RZ, P0 ;  /* 0x000000ffff077224 */ /* 0x000fe200000e06ff */
[----:B------:R-:W-:Y:S01]  /*e7a0*/  IADD3 RZ, P0, R3, R4, RZ ;  /* 0x0000000403ff7210 */ /* 0x000fe20007f1e0ff */
[----:B------:R-:W-:-:S04]  /*e7b0*/  IMAD.MOV.U32 R6, RZ, RZ, R5 ;  /* 0x000000ffff067224 */ /* 0x000fc800078e0005 */
[----:B------:R-:W-:-:S08]  /*e7c0*/  IMAD.WIDE.U32.X R6, R11, R9, R6, P0 ;  /* 0x000000090b067225 */ /* 0x000fd000000e0406 */
.L_x_284:
[-CC-:B0-----:R-:W-:Y:S01]  /*e7d0*/  SHF.R.U64 R11, R6, R10.reuse, R7.reuse ;  /* 0x0000000a060b7219 */ /* 0x181fe20000001207 */
[----:B------:R-:W0:Y:S01]  /*e7e0*/  LDC.64 R20, c[0x0][0x640] ;  /* 0x00019000ff147b82 */ /* 0x000e220000000a00 */
[----:B--2---:R-:W-:Y:S01]  /*e7f0*/  SHF.R.U32.HI R0, RZ, R10, R7 ;  /* 0x0000000aff007219 */ /* 0x004fe20000011607 */
[----:B------:R-:W-:Y:S01]  /*e800*/  IMAD.MOV.U32 R2, RZ, RZ, R19 ;  /* 0x000000ffff027224 */ /* 0x000fe200078e0013 */
[----:B------:R-:W-:Y:S01]  /*e810*/  IADD3 R5, P0, RZ, -R11, RZ ;  /* 0x8000000bff057210 */ /* 0x000fe20007f1e0ff */
[----:B---3--:R-:W-:Y:S01]  /*e820*/  IMAD.MOV R15, RZ, RZ, -R15 ;  /* 0x000000ffff0f7224 */ /* 0x008fe200078e0a0f */
[----:B------:R-:W-:Y:S01]  /*e830*/  ULDC UR4, c[0x0][0x154] ;  /* 0x0000550000047ab9 */ /* 0x000fe20000000800 */
[----:B------:R-:W-:Y:S02]  /*e840*/  IMAD.MOV.U32 R7, RZ, RZ, 0x1 ;  /* 0x00000001ff077424 */ /* 0x000fe400078e00ff */
[----:B------:R-:W2:Y:S01]  /*e850*/  LDC R4, c[0x0][0x618] ;  /* 0x00018600ff047b82 */ /* 0x000ea20000000800 */
[----:B------:R-:W-:-:S02]  /*e860*/  IMAD.X R3, RZ, RZ, ~R0, P0 ;  /* 0x000000ffff037224 */ /* 0x000fc400000e0e00 */
[----:B------:R-:W-:Y:S02]  /*e870*/  IMAD R17, R17, R15, R14 ;  /* 0x0000000f11117224 */ /* 0x000fe400078e020e */
[-C--:B------:R-:W-:Y:S02]  /*e880*/  IMAD R0, R3, R12.reuse, RZ ;  /* 0x0000000c03007224 */ /* 0x080fe400078e02ff */
[----:B------:R-:W-:Y:S01]  /*e890*/  IMAD.MOV.U32 R3, RZ, RZ, R22 ;  /* 0x000000ffff037224 */ /* 0x000fe200078e0016 */
[----:B------:R-:W3:Y:S01]  /*e8a0*/  LDC R6, c[0x0][0x608] ;  /* 0x00018200ff067b82 */ /* 0x000ee20000000800 */
[----:B------:R-:W-:-:S04]  /*e8b0*/  IMAD.WIDE.U32 R2, R5, R12, R2 ;  /* 0x0000000c05027225 */ /* 0x000fc800078e0002 */
[----:B------:R-:W-:-:S03]  /*e8c0*/  IMAD R5, R5, R13, R0 ;  /* 0x0000000d05057224 */ /* 0x000fc600078e0200 */
[----:B------:R-:W5:Y:S01]  /*e8d0*/  LDC R18, c[0x0][0x658] ;  /* 0x00019600ff127b82 */ /* 0x000f620000000800 */
[----:B------:R-:W-:Y:S01]  /*e8e0*/  I2FP.F32.U32 R0, R16 ;  /* 0x0000001000007245 */ /* 0x000fe20000201000 */
[----:B------:R-:W-:Y:S01]  /*e8f0*/  IMAD.IADD R3, R3, 0x1, R5 ;  /* 0x0000000103037824 */ /* 0x000fe200078e0205 */
[----:B0-----:R-:W-:Y:S01]  /*e900*/  ISETP.NE.U32.AND P0, PT, R20, RZ, PT ;  /* 0x000000ff1400720c */ /* 0x001fe20003f05070 */
[----:B------:R-:W-:Y:S02]  /*e910*/  IMAD.MOV.U32 R5, RZ, RZ, -0x1 ;  /* 0xffffffffff057424 */ /* 0x000fe400078e00ff */
[----:B------:R-:W-:Y:S02]  /*e920*/  FMUL R0, R0, UR4 ;  /* 0x0000000400007c20 */ /* 0x000fe40008400000 */
[----:B------:R-:W0:Y:S01]  /*e930*/  LDC R15, c[0x0][0x148] ;  /* 0x00005200ff0f7b82 */ /* 0x000e220000000800 */
[----:B--2---:R-:W-:Y:S01]  /*e940*/  SHF.R.U64 R10, R2, R4, R3 ;  /* 0x00000004020a7219 */ /* 0x004fe20000001203 */
[----:B------:R2:W0:Y:S01]  /*e950*/  F2I.U32.TRUNC.NTZ R13, R0 ;  /* 0x00000000000d7305 */ /* 0x000422000020f000 */
[----:B------:R-:W-:-:S02]  /*e960*/  ISETP.NE.AND.EX P0, PT, R21, RZ, PT, P0 ;  /* 0x000000ff1500720c */ /* 0x000fc40003f05300 */
[----:B------:R-:W-:-:S03]  /*e970*/  SHF.R.U32.HI R3, RZ, R4, R3 ;  /* 0x00000004ff037219 */ /* 0x000fc60000011603 */
[----:B------:R-:W0:Y:S01]  /*e980*/  LDC R14, c[0x0][0x600] ;  /* 0x00018000ff0e7b82 */ /* 0x000e220000000800 */
[-CC-:B---3--:R-:W-:Y:S02]  /*e990*/  SHF.R.U64 R8, R10, R6.reuse, R3.reuse ;  /* 0x000000060a087219 */ /* 0x188fe40000001203 */
[----:B------:R-:W-:-:S05]  /*e9a0*/  SHF.R.U32.HI R3, RZ, R6, R3 ;  /* 0x00000006ff037219 */ /* 0x000fca0000011603 */
[----:B------:R-:W3:Y:S01]  /*e9b0*/  LDC R22, c[0x0][0x648] ;  /* 0x00019200ff167b82 */ /* 0x000ee20000000800 */
[-CC-:B-----5:R-:W-:Y:S02]  /*e9c0*/  SHF.R.U64 R12, R8, R18.reuse, R3.reuse ;  /* 0x00000012080c7219 */ /* 0x1a0fe40000001203 */
[-C--:B------:R-:W-:Y:S02]  /*e9d0*/  SHF.L.U32 R5, R5, R18.reuse, RZ ;  /* 0x0000001205057219 */ /* 0x080fe400000006ff */
[-C--:B------:R-:W-:Y:S01]  /*e9e0*/  SHF.R.U32.HI R3, RZ, R18.reuse, R3 ;  /* 0x00000012ff037219 */ /* 0x080fe20000011603 */
[----:B------:R-:W-:Y:S01]  /*e9f0*/  IMAD.MOV.U32 R2, RZ, RZ, R12 ;  /* 0x000000ffff027224 */ /* 0x000fe200078e000c */
[----:B------:R-:W-:Y:S01]  /*ea00*/  SHF.L.U32 R18, R7, R18, RZ ;  /* 0x0000001207127219 */ /* 0x000fe200000006ff */
[----:B------:R-:W0:Y:S01]  /*ea10*/  LDC R23, c[0x0][0x638] ;  /* 0x00018e00ff177b82 */ /* 0x000e220000000800 */
[----:B------:R-:W-:-:S07]  /*ea20*/  LOP3.LUT R19, RZ, R5, RZ, 0x33, !PT ;  /* 0x00000005ff137212 */ /* 0x000fce00078e33ff */
[----:B------:R-:W0:Y:S01]  /*ea30*/  LDC R24, c[0x0][0x610] ;  /* 0x00018400ff187b82 */ /* 0x000e220000000800 */
[----:B--2---:R-:W-:Y:S05]  /*ea40*/  @!P0 BRA `(.L_x_285) ;  /* 0x0000000000288947 */ /* 0x004fea0003800000 */
[----:B------:R-:W2:Y:S02]  /*ea50*/  LDC R7, c[0x0][0x64c] ;  /* 0x00019300ff077b82 */ /* 0x000ea40000000800 */
[----:B--2---:R-:W-:-:S05]  /*ea60*/  IADD3 R7, P0, R12, R7, RZ ;  /* 0x000000070c077210 */ /* 0x004fca0007f1e0ff */
        /* <DEDUP_REMOVED lines=8> */
.L_x_285:
[----:B---3--:R-:W-:Y:S01]  /*eaf0*/  SHF.R.U64 R0, R2, R22, R3 ;  /* 0x0000001602007219 */ /* 0x008fe20000001203 */
[----:B0-----:R-:W-:Y:S01]  /*eb00*/  VIADD R7, R14, 0xffffffff ;  /* 0xffffffff0e077836 */ /* 0x001fe20000000000 */
[----:B------:R-:W-:Y:S01]  /*eb10*/  LOP3.LUT R5, R8, R19, RZ, 0xc0, !PT ;  /* 0x0000001308057212 */ /* 0x000fe200078ec0ff */
[----:B------:R-:W-:Y:S02]  /*eb20*/  IMAD.MOV R13, RZ, RZ, -R13 ;  /* 0x000000ffff0d7224 */ /* 0x000fe400078e0a0d */
[----:B------:R-:W-:Y:S02]  /*eb30*/  IMAD.MOV R3, RZ, RZ, -R0 ;  /* 0x000000ffff037224 */ /* 0x000fe400078e0a00 */
[----:B------:R-:W-:Y:S01]  /*eb40*/  IMAD R2, R18, R0, R5 ;  /* 0x0000000012027224 */ /* 0x000fe200078e0205 */
[----:B------:R-:W-:Y:S01]  /*eb50*/  LOP3.LUT R5, R10, R7, RZ, 0xc0, !PT ;  /* 0x000000070a057212 */ /* 0x000fe200078ec0ff */
[----:B------:R-:W-:Y:S02]  /*eb60*/  @P3 IMAD R17, R15, R13, R16 ;  /* 0x0000000d0f113224 */ /* 0x000fe400078e0210 */
[----:B------:R-:W-:-:S02]  /*eb70*/  IMAD R0, R3, R23, R12 ;  /* 0x0000001703007224 */ /* 0x000fc400078e020c */
[----:B------:R-:W-:Y:S02]  /*eb80*/  IMAD.MOV.U32 R4, RZ, RZ, 0x1 ;  /* 0x00000001ff047424 */ /* 0x000fe400078e00ff */
[----:B------:R-:W-:Y:S02]  /*eb90*/  IMAD R2, R2, R24, R17 ;  /* 0x0000001802027224 */ /* 0x000fe400078e0211 */
[----:B------:R-:W-:Y:S01]  /*eba0*/  IMAD R3, R0, R14, R5 ;  /* 0x0000000e00037224 */ /* 0x000fe200078e0205 */
[----:B------:R-:W-:-:S04]  /*ebb0*/  PRMT R0, R4, 0x7610, R0 ;  /* 0x0000761004007816 */ /* 0x000fc80000000000 */
[----:B------:R-:W-:Y:S02]  /*ebc0*/  SEL R4, R3, R2, !P3 ;  /* 0x0000000203047207 */ /* 0x000fe40005800000 */
[----:B------:R-:W-:-:S03]  /*ebd0*/  SEL R2, R2, R3, !P3 ;  /* 0x0000000302027207 */ /* 0x000fc60005800000 */
[----:B------:R2:W-:Y:S04]  /*ebe0*/  STL [R1+0x50], R4 ;  /* 0x0000500401007387 */ /* 0x0005e80000100800 */
[----:B------:R2:W-:Y:S04]  /*ebf0*/  STL [R1+0x3c], R11 ;  /* 0x00003c0b01007387 */ /* 0x0005e80000100800 */
[----:B------:R2:W-:Y:S02]  /*ec00*/  STL [R1+0x4c], R2 ;  /* 0x00004c0201007387 */ /* 0x0005e40000100800 */
.L_x_283:
[----:B------:R-:W-:Y:S01]  /*ec10*/  LOP3.LUT P0, RZ, R0, 0xff, RZ, 0xc0, !PT ;  /* 0x000000ff00ff7812 */ /* 0x000fe2000780c0ff */
[----:B------:R-:W-:-:S12]  /*ec20*/  ULOP3.LUT UR13, UR13, 0x1, URZ, 0x3c, !UPT ;  /* 0x000000010d0d7892 */ /* 0x000fd8000f8e3c3f */
[----:B------:R-:W-:Y:S05]  /*ec30*/  @P0 BRA `(.L_x_286) ;  /* 0xffffff2c00800947 */ /* 0x000fea000383ffff */
[----:B------:R-:W-:Y:S05]  /*ec40*/  EXIT ;  /* 0x000000000000794d */ /* 0x000fea0003800000 */
.L_x_18:
[----:B------:R-:W-:-:S08]  /*ec50*/  ISETP.NE.AND P0, PT, RZ, UR4, PT ;  /* 0x00000004ff007c0c */ /* 0x000fd0000bf05270 */
[----:B0123--:R-:W0:-:S00]  /*ec60*/  USETMAXREG.DEALLOC.CTAPOOL 0x28 ;  /* 0x00000028000079c8 */ /* 0x00fe0000080e0500 */
[----:B------:R-:W-:Y:S05]  /*ec70*/  @P0 EXIT ;  /* 0x000000000000094d */ /* 0x000fea0003800000 */
[----:B0-----:R-:W-:Y:S01]  /*ec80*/  LOP3.LUT P0, RZ, R0, 0xff, RZ, 0xc0, !PT ;  /* 0x000000ff00ff7812 */ /* 0x001fe2000780c0ff */
[----:B------:R-:W-:Y:S02]  /*ec90*/  IMAD.MOV.U32 R0, RZ, RZ, 0x1 ;  /* 0x00000001ff007424 */ /* 0x000fe400078e00ff */
[----:B------:R-:W-:-:S10]  /*eca0*/  IMAD.MOV.U32 R8, RZ, RZ, RZ ;  /* 0x000000ffff087224 */ /* 0x000fd400078e00ff */
[----:B------:R-:W-:Y:S05]  /*ecb0*/  @!P0 BRA `(.L_x_287) ;  /* 0x0000000c005c8947 */ /* 0x000fea0003800000 */
[----:B------:R-:W0:Y:S01]  /*ecc0*/  S2R R9, SR_CgaCtaId ;  /* 0x0000000000097919 */ /* 0x000e220000008800 */
[----:B------:R-:W-:Y:S01]  /*ecd0*/  LOP3.LUT P0, RZ, R2, 0x1f, RZ, 0xc0, !PT ;  /* 0x0000001f02ff7812 */ /* 0x000fe2000780c0ff */
[----:B------:R-:W-:Y:S01]  /*ece0*/  ULDC UR8, c[0x0][0x658] ;  /* 0x0001960000087ab9 */ /* 0x000fe20000000800 */
[----:B------:R-:W-:Y:S01]  /*ecf0*/  UMOV UR9, 0xffffffff ;  /* 0xffffffff00097882 */ /* 0x000fe20000000000 */
[----:B------:R-:W-:Y:S01]  /*ed00*/  BSSY B0, `(.L_x_287) ;  /* 0x00000d2000007945 */ /* 0x000fe20003800000 */
[----:B------:R-:W-:Y:S01]  /*ed10*/  USHF.L.U32 UR9, UR9, UR8, URZ ;  /* 0x0000000809097299 */ /* 0x000fe2000800063f */
[C---:B------:R-:W-:Y:S01]  /*ed20*/  ISETP.NE.AND P2, PT, R3.reuse, RZ, PT ;  /* 0x000000ff0300720c */ /* 0x040fe20003f45270 */
[----:B------:R-:W-:Y:S01]  /*ed30*/  IMAD.MOV.U32 R10, RZ, RZ, 0x1 ;  /* 0x00000001ff0a7424 */ /* 0x000fe200078e00ff */
[----:B------:R-:W-:Y:S01]  /*ed40*/  ISETP.NE.OR P0, PT, R3, RZ, !P0 ;  /* 0x000000ff0300720c */ /* 0x000fe20004705670 */
[----:B------:R-:W-:Y:S01]  /*ed50*/  IMAD.MOV.U32 R0, RZ, RZ, 0x1 ;  /* 0x00000001ff007424 */ /* 0x000fe200078e00ff */
[----:B------:R-:W-:Y:S01]  /*ed60*/  ULDC UR4, c[0x0][0x600] ;  /* 0x0001800000047ab9 */ /* 0x000fe20000000800 */
[----:B------:R-:W-:Y:S01]  /*ed70*/  IMAD.MOV.U32 R8, RZ, RZ, RZ ;  /* 0x000000ffff087224 */ /* 0x000fe200078e00ff */
[----:B------:R-:W-:Y:S01]  /*ed80*/  UMOV UR10, 0x1 ;  /* 0x00000001000a7882 */ /* 0x000fe20000000000 */
[----:B------:R-:W-:-:S02]  /*ed90*/  UIADD3 UR24, UR6, 0x1, URZ ;  /* 0x0000000106187890 */ /* 0x000fc4000fffe03f */
[----:B------:R-:W-:Y:S02]  /*eda0*/  ULOP3.LUT UR25, UR5, 0x2, URZ, 0xfc, !UPT ;  /* 0x0000000205197892 */ /* 0x000fe4000f8efc3f */
[----:B------:R-:W-:Y:S02]  /*edb0*/  UIADD3 UR4, UR4, -0x1, URZ ;  /* 0xffffffff04047890 */ /* 0x000fe4000fffe03f */
[----:B------:R-:W-:Y:S02]  /*edc0*/  USHF.L.U32 UR19, UR10, UR8, URZ ;  /* 0x000000080a137299 */ /* 0x000fe4000800063f */
[----:B------:R-:W-:Y:S01]  /*edd0*/  ULOP3.LUT UR18, URZ, UR9, URZ, 0x33, !UPT ;  /* 0x000000093f127292 */ /* 0x000fe2000f8e333f */
[----:B------:R-:W-:Y:S01]  /*ede0*/  ULDC.64 UR22, c[0x0][0x198] ;  /* 0x0000660000167ab9 */ /* 0x000fe20000000a00 */
[----:B0-----:R-:W-:-:S10]  /*edf0*/  LOP3.LUT R9, R9, 0x1, RZ, 0xc0, !PT ;  /* 0x0000000109097812 */ /* 0x001fd400078ec0ff */
.L_x_299:
[----:B------:R-:W-:-:S03]  /*ee00*/  UMOV UR8, 0xffffffff ;  /* 0xffffffff00087882 */ /* 0x000fc60000000000 */
[----:B01----:R-:W-:Y:S05]  /*ee10*/  BRA.DIV UR8, `(.L_x_288) ;  /* 0x0000001a08dc7947 */ /* 0x003fea000b800000 */
[----:B------:R-:W-:-:S13]  /*ee20*/  ELECT P1, URZ, PT ;  /* 0x00000000003f782f */ /* 0x000fda0003820000 */
.L_x_331:
[----:B------:R-:W0:Y:S01]  /*ee30*/  LDC R2, c[0x0][0x28c] ;  /* 0x0000a300ff027b82 */ /* 0x000e220000000800 */
[----:B------:R-:W-:Y:S01]  /*ee40*/  BSSY B1, `(.L_x_289) ;  /* 0x000003e000017945 */ /* 0x000fe20003800000 */
[----:B0-----:R-:W-:-:S13]  /*ee50*/  ISETP.LT.OR P1, PT, R2, 0x1, !P1 ;  /* 0x000000010200780c */ /* 0x001fda0004f21670 */
[----:B------:R-:W-:Y:S05]  /*ee60*/  @P1 BRA `(.L_x_290) ;  /* 0x0000000000ec1947 */ /* 0x000fea0003800000 */
[----:B------:R-:W2:Y:S04]  /*ee70*/  LDL.LU R3, [R1+0x50] ;  /* 0x0000500001037983 */ /* 0x000ea80000300800 */
[----:B------:R-:W3:Y:S01]  /*ee80*/  LDL.LU R4, [R1+0x4c] ;  /* 0x00004c0001047983 */ /* 0x000ee20000300800 */
[----:B------:R-:W-:Y:S02]  /*ee90*/  IMAD.MOV.U32 R13, RZ, RZ, RZ ;  /* 0x000000ffff0d7224 */ /* 0x000fe400078e00ff */
[----:B------:R-:W-:Y:S02]  /*eea0*/  IMAD.U32 R14, RZ, RZ, UR24 ;  /* 0x00000018ff0e7e24 */ /* 0x000fe4000f8e00ff */
[----:B------:R-:W-:Y:S02]  /*eeb0*/  IMAD.MOV.U32 R2, RZ, RZ, R0 ;  /* 0x000000ffff027224 */ /* 0x000fe400078e0000 */
[----:B--2---:R-:W-:-:S02]  /*eec0*/  IMAD R3, R3, 0x2, R9 ;  /* 0x0000000203037824 */ /* 0x004fc400078e0209 */
[----:B---3--:R-:W-:Y:S02]  /*eed0*/  IMAD.SHL.U32 R7, R4, 0x40, RZ ;  /* 0x0000004004077824 */ /* 0x008fe400078e00ff */
[----:B------:R-:W-:Y:S02]  /*eee0*/  IMAD.MOV.U32 R4, RZ, RZ, R8 ;  /* 0x000000ffff047224 */ /* 0x000fe400078e0008 */
[----:B------:R-:W-:-:S07]  /*eef0*/  IMAD R6, R3, 0x78, RZ ;  /* 0x0000007803067824 */ /* 0x000fce00078e02ff */
.L_x_294:
[----:B------:R-:W0:Y:S01]  /*ef00*/  S2R R12, SR_CgaCtaId ;  /* 0x00000000000c7919 */ /* 0x000e220000008800 */
[----:B------:R-:W-:Y:S01]  /*ef10*/  MOV R3, 0x400 ;  /* 0x0000040000037802 */ /* 0x000fe20000000f00 */
[----:B------:R-:W1:Y:S03]  /*ef20*/  @!P2 LDC R5, c[0x0][0x500] ;  /* 0x00014000ff05ab82 */ /* 0x000e660000000800 */
[----:B0-----:R-:W-:Y:S02]  /*ef30*/  LEA R11, R12, R3, 0x18 ;  /* 0x000000030c0b7211 */ /* 0x001fe400078ec0ff */
[----:B------:R-:W-:-:S03]  /*ef40*/  SHF.L.U32 R3, R2, 0x1f, RZ ;  /* 0x0000001f02037819 */ /* 0x000fc600000006ff */
[----:B------:R-:W-:-:S04]  /*ef50*/  IMAD R12, R4, 0x8, R11 ;  /* 0x00000008040c7824 */ /* 0x000fc800078e020b */
[----:B------:R-:W0:Y:S02]  /*ef60*/  SYNCS.PHASECHK.TRANS64.TRYWAIT P1, [R12+URZ+0xb8], R3 ;  /* 0x0000b8030c0075a7 */ /* 0x000e24000802017f */
[----:B01----:R-:W-:Y:S05]  /*ef70*/  @!P1 BRA `(.L_x_291) ;  /* 0x0000001800a49947 */ /* 0x003fea0003800000 */
.L_x_332:
[----:B------:R-:W-:Y:S01]  /*ef80*/  UPRMT UR8, UR25, 0x9910, URZ ;  /* 0x0000991019087896 */ /* 0x000fe2000800003f */
[----:B------:R1:W-:Y:S03]  /*ef90*/  @!P2 SYNCS.ARRIVE.TRANS64 RZ, [R12+URZ], R5 ;  /* 0x000000050cffa9a7 */ /* 0x0003e6000800003f */
[----:B------:R-:W-:-:S06]  /*efa0*/  UISETP.NE.AND UP0, UPT, UR8, 0x2, UPT ;  /* 0x000000020800788c */ /* 0x000fcc000bf05270 */
[----:B------:R-:W-:-:S13]  /*efb0*/  PLOP3.LUT P1, PT, PT, PT, UP0, 0x80, 0x0 ;  /* 0x000000000000781c */ /* 0x000fda0003f2f008 */
[----:B-1----:R-:W-:Y:S05]  /*efc0*/  @P1 BRA `(.L_x_292) ;  /* 0x0000000000041947 */ /* 0x002fea0003800000 */
[----:B------:R-:W-:Y:S01]  /*efd0*/  BPT.TRAP 0x1 ;  /* 0x000000040000795c */ /* 0x000fe20000300000 */
.L_x_292:
[----:B------:R-:W-:Y:S05]  /*efe0*/  @P0 BRA `(.L_x_293) ;  /* 0x0000000000040947 */ /* 0x000fea0003800000 */
[----:B------:R-:W-:Y:S01]  /*eff0*/  BPT.TRAP 0x1 ;  /* 0x000000040000795c */ /* 0x000fe20000300000 */
.L_x_293:
[----:B------:R-:W2:Y:S01]  /*f000*/  LDL R15, [R1+0x3c] ;  /* 0x00003c00010f7983 */ /* 0x000ea20000100800 */
[C---:B0-----:R-:W-:Y:S01]  /*f010*/  IMAD R3, R4.reuse, 0x2, R9 ;  /* 0x0000000204037824 */ /* 0x041fe200078e0209 */
[----:B------:R-:W-:Y:S01]  /*f020*/  R2UR UR20, R7 ;  /* 0x00000000071472ca */ /* 0x000fe200000e0000 */
[--C-:B------:R-:W-:Y:S01]  /*f030*/  IMAD R5, R4, 0x800, R11.reuse ;  /* 0x0000080004057824 */ /* 0x100fe200078e020b */
[----:B------:R-:W-:Y:S01]  /*f040*/  R2UR UR9, R12 ;  /* 0x000000000c0972ca */ /* 0x000fe200000e0000 */
[----:B------:R-:W-:Y:S01]  /*f050*/  IMAD R3, R3, 0xf00, R11 ;  /* 0x00000f0003037824 */ /* 0x000fe200078e020b */
[----:B------:R-:W-:Y:S01]  /*f060*/  UIADD3 UR14, UP0, UR22, 0xf0, URZ ;  /* 0x000000f0160e7890 */ /* 0x000fe2000ff1e03f */
[----:B------:R-:W-:Y:S01]  /*f070*/  VIADD R14, R14, 0xffffffff ;  /* 0xffffffff0e0e7836 */ /* 0x000fe20000000000 */
[----:B------:R-:W-:Y:S01]  /*f080*/  R2UR UR8, R5 ;  /* 0x00000000050872ca */ /* 0x000fe200000e0000 */
[----:B------:R-:W-:Y:S01]  /*f090*/  UIADD3 UR28, UP1, UR22, 0x1f0, URZ ;  /* 0x000001f0161c7890 */ /* 0x000fe2000ff3e03f */
[----:B------:R-:W-:Y:S01]  /*f0a0*/  R2UR UR11, R3 ;  /* 0x00000000030b72ca */ /* 0x000fe200000e0000 */
[----:B------:R-:W-:Y:S01]  /*f0b0*/  UIADD3.X UR15, URZ, UR23, URZ, UP0, !UPT ;  /* 0x000000173f0f7290 */ /* 0x000fe200087fe43f */
[C---:B------:R-:W-:Y:S01]  /*f0c0*/  R2UR UR10, R13.reuse ;  /* 0x000000000d0a72ca */ /* 0x040fe200000e0000 */
[----:B------:R-:W-:Y:S01]  /*f0d0*/  VIADD R4, R4, 0x1 ;  /* 0x0000000104047836 */ /* 0x000fe20000000000 */
[----:B------:R-:W-:Y:S01]  /*f0e0*/  R2UR UR21, R6 ;  /* 0x00000000061572ca */ /* 0x000fe200000e0000 */
[----:B------:R-:W-:Y:S01]  /*f0f0*/  UIADD3.X UR29, URZ, UR23, URZ, UP1, !UPT ;  /* 0x000000173f1d7290 */ /* 0x000fe20008ffe43f */
[----:B------:R-:W-:Y:S01]  /*f100*/  ISETP.GT.AND P4, PT, R14, 0x1, PT ;  /* 0x000000010e00780c */ /* 0x000fe20003f84270 */
[----:B------:R-:W-:Y:S01]  /*f110*/  UMOV UR16, 0x0 ;  /* 0x0000000000107882 */ /* 0x000fe20000000000 */
[----:B------:R-:W-:Y:S01]  /*f120*/  UMOV UR17, 0x10000000 ;  /* 0x1000000000117882 */ /* 0x000fe20000000000 */
[----:B------:R-:W-:Y:S01]  /*f130*/  ISETP.NE.AND P1, PT, R4, 0x17, PT ;  /* 0x000000170400780c */ /* 0x000fe20003f25270 */
[----:B------:R-:W-:Y:S01]  /*f140*/  UMOV UR30, 0x30000 ;  /* 0x00030000001e7882 */ /* 0x000fe20000000000 */
[----:B------:R-:W-:Y:S01]  /*f150*/  UIADD3 UR8, UR8, 0x280, URZ ;  /* 0x0000028008087890 */ /* 0x000fe2000fffe03f */
[----:B------:R-:W-:Y:S01]  /*f160*/  VIADD R13, R13, 0x20 ;  /* 0x000000200d0d7836 */ /* 0x000fe20000000000 */
[----:B------:R-:W-:Y:S01]  /*f170*/  UIADD3 UR13, UR11, 0xba80, URZ ;  /* 0x0000ba800b0d7890 */ /* 0x000fe2000fffe03f */
[----:B------:R-:W-:-:S02]  /*f180*/  SEL R3, RZ, 0x1, P1 ;  /* 0x00000001ff037807 */ /* 0x000fc40000800000 */
[----:B------:R-:W-:Y:S01]  /*f190*/  UMOV UR11, UR20 ;  /* 0x00000014000b7c82 */ /* 0x000fe20008000000 */
[----:B------:R-:W-:Y:S02]  /*f1a0*/  SEL R4, R4, RZ, P1 ;  /* 0x000000ff04047207 */ /* 0x000fe40000800000 */
[----:B------:R-:W-:Y:S02]  /*f1b0*/  LOP3.LUT R2, R2, R3, RZ, 0x3c, !PT ;  /* 0x0000000302027212 */ /* 0x000fe400078e3cff */
[----:B--2---:R-:W-:-:S13]  /*f1c0*/  R2UR UR12, R15 ;  /* 0x000000000f0c72ca */ /* 0x004fda00000e0000 */
[----:B------:R0:W-:Y:S02]  /*f1d0*/  UTMALDG.3D [UR8], [UR14], desc[UR16] ;  /* 0x000010080e0075b4 */ /* 0x0001e40008011000 */
[----:B0-----:R-:W-:Y:S01]  /*f1e0*/  UMOV UR8, UR13 ;  /* 0x0000000d00087c82 */ /* 0x001fe20008000000 */
[----:B------:R-:W-:Y:S02]  /*f1f0*/  UMOV UR11, UR21 ;  /* 0x00000015000b7c82 */ /* 0x000fe40008000000 */
[----:B------:R0:W-:Y:S02]  /*f200*/  UTMALDG.3D.MULTICAST [UR8], [UR28], UR30, desc[UR16] ;  /* 0x000010081c0073b4 */ /* 0x0001e4000801181e */
[----:B0-----:R-:W-:Y:S05]  /*f210*/  @P4 BRA `(.L_x_294) ;  /* 0xfffffffc00384947 */ /* 0x001fea000383ffff */
.L_x_290:
[----:B------:R-:W-:Y:S05]  /*f220*/  BSYNC B1 ;  /* 0x0000000000017941 */ /* 0x000fea0003800000 */
.L_x_289:
[----:B------:R-:W2:Y:S01]  /*f230*/  LDL.LU R16, [R1+0x44] ;  /* 0x0000440001107983 */ /* 0x000ea20000300800 */
[----:B------:R-:W-:Y:S01]  /*f240*/  LOP3.LUT P5, RZ, R10, 0xff, RZ, 0xc0, !PT ;  /* 0x000000ff0aff7812 */ /* 0x000fe200078ac0ff */
[----:B------:R-:W-:Y:S01]  /*f250*/  VIADD R8, R8, UR6 ;  /* 0x0000000608087c36 */ /* 0x000fe20008000000 */
[----:B------:R-:W-:Y:S01]  /*f260*/  UISETP.GE.U32.AND UP0, UPT, UR6, 0x17, UPT ;  /* 0x000000170600788c */ /* 0x000fe2000bf06070 */
[----:B------:R-:W3:Y:S01]  /*f270*/  LDL.LU R15, [R1+0x48] ;  /* 0x00004800010f7983 */ /* 0x000ee20000300800 */
[----:B------:R-:W-:Y:S01]  /*f280*/  IMAD.U32 R5, RZ, RZ, UR6 ;  /* 0x00000006ff057e24 */ /* 0x000fe2000f8e00ff */
[----:B------:R-:W-:Y:S01]  /*f290*/  ULDC.64 UR8, c[0x0][0x650] ;  /* 0x0001940000087ab9 */ /* 0x000fe20000000a00 */
[----:B------:R-:W-:Y:S01]  /*f2a0*/  ISETP.GT.U32.AND P1, PT, R8, 0x16, PT ;  /* 0x000000160800780c */ /* 0x000fe20003f24070 */
[----:B------:R-:W-:Y:S01]  /*f2b0*/  BSSY B1, `(.L_x_295) ;  /* 0x0000074000017945 */ /* 0x000fe20003800000 */
[----:B------:R-:W-:Y:S02]  /*f2c0*/  PLOP3.LUT P4, PT, PT, PT, UP0, 0x80, 0x0 ;  /* 0x000000000000781c */ /* 0x000fe40003f8f008 */
[----:B------:R-:W-:-:S02]  /*f2d0*/  ISETP.LT.U32.AND P1, PT, R5, 0x17, P1 ;  /* 0x000000170500780c */ /* 0x000fc40000f21070 */
[----:B------:R-:W-:Y:S01]  /*f2e0*/  PRMT R10, RZ, 0x7610, R10 ;  /* 0x00007610ff0a7816 */ /* 0x000fe2000000000a */
[----:B------:R-:W0:Y:S01]  /*f2f0*/  @P5 S2R R3, SR_CgaCtaId ;  /* 0x0000000000035919 */ /* 0x000e220000008800 */
[----:B------:R-:W-:-:S04]  /*f300*/  @P5 MOV R2, 0x400 ;  /* 0x0000040000025802 */ /* 0x000fc80000000f00 */
[----:B0-----:R-:W-:Y:S01]  /*f310*/  @P5 LEA R4, R3, R2, 0x18 ;  /* 0x0000000203045211 */ /* 0x001fe200078ec0ff */
[----:B------:R-:W-:-:S03]  /*f320*/  IMAD.WIDE.U32 R2, R8, -0x4de9bd37, RZ ;  /* 0xb21642c908027825 */ /* 0x000fc600078e00ff */
[----:B------:R0:W-:Y:S02]  /*f330*/  @P5 SYNCS.ARRIVE.TRANS64.A1T0 RZ, [R4+URZ+0x1a8], RZ ;  /* 0x0001a8ff04ff59a7 */ /* 0x0001e4000810003f */
[----:B------:R-:W-:Y:S02]  /*f340*/  SHF.R.U32.HI R5, RZ, 0x4, R3 ;  /* 0x00000004ff057819 */ /* 0x000fe40000011603 */
[----:B------:R-:W-:Y:S02]  /*f350*/  SEL R3, RZ, 0x1, !P1 ;  /* 0x00000001ff037807 */ /* 0x000fe40004800000 */
[----:B------:R-:W-:Y:S01]  /*f360*/  PRMT R2, RZ, 0x7610, R2 ;  /* 0x00007610ff027816 */ /* 0x000fe20000000002 */
[----:B------:R-:W-:Y:S01]  /*f370*/  IMAD R8, R5, -0x17, R8 ;  /* 0xffffffe905087824 */ /* 0x000fe200078e0208 */
[----:B------:R-:W-:Y:S01]  /*f380*/  LOP3.LUT R0, R0, R3, RZ, 0x3c, !PT ;  /* 0x0000000300007212 */ /* 0x000fe200078e3cff */
[----:B0-----:R-:W-:Y:S02]  /*f390*/  IMAD.MOV.U32 R4, RZ, RZ, -0x1 ;  /* 0xffffffffff047424 */ /* 0x001fe400078e00ff */
[----:B------:R-:W-:Y:S01]  /*f3a0*/  IMAD.MOV.U32 R3, RZ, RZ, -0x1 ;  /* 0xffffffffff037424 */ /* 0x000fe200078e00ff */
[----:B------:R-:W-:Y:S01]  /*f3b0*/  @P4 LOP3.LUT R0, R0, 0x1, R5, 0x78, !PT ;  /* 0x0000000100004812 */ /* 0x000fe200078e7805 */
[----:B------:R-:W-:Y:S01]  /*f3c0*/  IMAD.MOV.U32 R5, RZ, RZ, -0x1 ;  /* 0xffffffffff057424 */ /* 0x000fe200078e00ff */
[----:B---3--:R-:W-:-:S04]  /*f3d0*/  IADD3 R15, P5, R15, UR26, RZ ;  /* 0x0000001a0f0f7c10 */ /* 0x008fc8000ffbe0ff */
[----:B--2---:R-:W-:Y:S01]  /*f3e0*/  IADD3.X R16, R16, UR7, RZ, P5, !PT ;  /* 0x0000000710107c10 */ /* 0x004fe2000affe4ff */
[----:B------:R0:W-:Y:S01]  /*f3f0*/  STL [R1+0x48], R15 ;  /* 0x0000480f01007387 */ /* 0x0001e20000100800 */
[----:B------:R-:W-:-:S03]  /*f400*/  ISETP.GE.U32.AND P1, PT, R15, UR8, PT ;  /* 0x000000080f007c0c */ /* 0x000fc6000bf26070 */
[----:B------:R0:W-:Y:S01]  /*f410*/  STL [R1+0x44], R16 ;  /* 0x0000441001007387 */ /* 0x0001e20000100800 */
[----:B------:R-:W-:-:S03]  /*f420*/  ISETP.GE.U32.AND.EX P1, PT, R16, UR9, PT, P1 ;  /* 0x0000000910007c0c */ /* 0x000fc6000bf26110 */
[----:B------:R0:W-:Y:S04]  /*f430*/  STL [R1+0x4c], R5 ;  /* 0x00004c0501007387 */ /* 0x0001e80000100800 */
[----:B------:R0:W-:Y:S04]  /*f440*/  STL [R1+0x50], R4 ;  /* 0x0000500401007387 */ /* 0x0001e80000100800 */
[----:B------:R0:W-:Y:S02]  /*f450*/  STL [R1+0x3c], R3 ;  /* 0x00003c0301007387 */ /* 0x0001e40000100800 */
[----:B------:R-:W-:Y:S05]  /*f460*/  @P1 BRA `(.L_x_296) ;  /* 0x0000000400601947 */ /* 0x000fea0003800000 */
[----:B------:R-:W-:Y:S01]  /*f470*/  ULDC.64 UR8, c[0x0][0x628] ;  /* 0x00018a0000087ab9 */ /* 0x000fe20000000a00 */
[----:B------:R-:W1:Y:S01]  /*f480*/  S2R R12, SR_CTAID.X ;  /* 0x00000000000c7919 */ /* 0x000e620000002500 */
[----:B------:R-:W-:Y:S01]  /*f490*/  ISETP.NE.U32.AND P1, PT, RZ, UR8, PT ;  /* 0x00000008ff007c0c */ /* 0x000fe2000bf25070 */
[----:B------:R-:W-:Y:S01]  /*f4a0*/  ULDC UR11, c[0x0][0x630] ;  /* 0x00018c00000b7ab9 */ /* 0x000fe20000000800 */
[----:B------:R-:W-:Y:S01]  /*f4b0*/  IMAD.MOV.U32 R2, RZ, RZ, R15 ;  /* 0x000000ffff027224 */ /* 0x000fe200078e000f */
[----:B------:R-:W2:Y:S01]  /*f4c0*/  S2R R11, SR_CTAID.Y ;  /* 0x00000000000b7919 */ /* 0x000ea20000002600 */
[----:B------:R-:W-:Y:S01]  /*f4d0*/  ISETP.NE.AND.EX P1, PT, RZ, UR9, PT, P1 ;  /* 0x00000009ff007c0c */ /* 0x000fe2000bf25310 */
[----:B0-----:R-:W-:-:S12]  /*f4e0*/  IMAD.MOV.U32 R3, RZ, RZ, R16 ;  /* 0x000000ffff037224 */ /* 0x001fd800078e0010 */
[----:B------:R-:W-:Y:S05]  /*f4f0*/  @!P1 BRA `(.L_x_297) ;  /* 0x0000000000289947 */ /* 0x000fea0003800000 */
[----:B------:R-:W-:Y:S02]  /*f500*/  ULDC UR10, c[0x0][0x634] ;  /* 0x00018d00000a7ab9 */ /* 0x000fe40000000800 */
[----:B------:R-:W-:-:S05]  /*f510*/  IADD3 R7, P1, R15, UR10, RZ ;  /* 0x0000000a0f077c10 */ /* 0x000fca000ff3e0ff */
[----:B------:R-:W-:-:S04]  /*f520*/  IMAD.X R13, RZ, RZ, R16, P1 ;  /* 0x000000ffff0d7224 */ /* 0x000fc800008e0610 */
[----:B------:R-:W-:-:S04]  /*f530*/  IMAD.WIDE.U32 R4, R13, UR8, RZ ;  /* 0x000000080d047c25 */ /* 0x000fc8000f8e00ff */
[----:B------:R-:W-:-:S04]  /*f540*/  IMAD.WIDE.U32 R4, P1, R7, UR9, R4 ;  /* 0x0000000907047c25 */ /* 0x000fc8000f820004 */
[----:B------:R-:W-:-:S04]  /*f550*/  IMAD.WIDE.U32 R6, R7, UR8, RZ ;  /* 0x0000000807067c25 */ /* 0x000fc8000f8e00ff */
[----:B------:R-:W-:Y:S01]  /*f560*/  IMAD.X R3, RZ, RZ, RZ, P1 ;  /* 0x000000ffff037224 */ /* 0x000fe200008e06ff */
[----:B------:R-:W-:Y:S01]  /*f570*/  IADD3 RZ, P1, R7, R4, RZ ;  /* 0x0000000407ff7210 */ /* 0x000fe20007f3e0ff */
[----:B------:R-:W-:-:S04]  /*f580*/  IMAD.MOV.U32 R2, RZ, RZ, R5 ;  /* 0x000000ffff027224 */ /* 0x000fc800078e0005 */
[----:B------:R-:W-:-:S08]  /*f590*/  IMAD.WIDE.U32.X R2, R13, UR9, R2, P1 ;  /* 0x000000090d027c25 */ /* 0x000fd000088e0402 */
.L_x_297:
[--C-:B------:R-:W-:Y:S01]  /*f5a0*/  SHF.R.U64 R6, R2, UR11, R3.reuse ;  /* 0x0000000b02067c19 */ /* 0x100fe20008001203 */
[----:B------:R-:W-:Y:S01]  /*f5b0*/  ULDC.64 UR8, c[0x0][0x620] ;  /* 0x0001880000087ab9 */ /* 0x000fe20000000a00 */
[----:B------:R-:W-:Y:S01]  /*f5c0*/  SHF.R.U32.HI R2, RZ, UR11, R3 ;  /* 0x0000000bff027c19 */ /* 0x000fe20008011603 */
[----:B------:R-:W-:Y:S01]  /*f5d0*/  IMAD.MOV.U32 R3, RZ, RZ, R16 ;  /* 0x000000ffff037224 */ /* 0x000fe200078e0010 */
[----:B------:R-:W-:Y:S01]  /*f5e0*/  IADD3 R5, P1, RZ, -R6, RZ ;  /* 0x80000006ff057210 */ /* 0x000fe20007f3e0ff */
[----:B------:R-:W0:Y:S01]  /*f5f0*/  LDC R17, c[0x0][0x144] ;  /* 0x00005100ff117b82 */ /* 0x000e220000000800 */
[----:B-1----:R-:W-:Y:S01]  /*f600*/  I2FP.F32.U32 R7, R12 ;  /* 0x0000000c00077245 */ /* 0x002fe20000201000 */
[----:B------:R-:W-:Y:S01]  /*f610*/  ULDC.64 UR12, c[0x0][0x640] ;  /* 0x00019000000c7ab9 */ /* 0x000fe20000000a00 */
[----:B------:R-:W-:Y:S01]  /*f620*/  ULDC UR10, c[0x0][0x608] ;  /* 0x00018200000a7ab9 */ /* 0x000fe20000000800 */
[----:B------:R-:W-:Y:S01]  /*f630*/  IMAD.X R2, RZ, RZ, ~R2, P1 ;  /* 0x000000ffff027224 */ /* 0x000fe200008e0e02 */
[----:B------:R-:W-:-:S03]  /*f640*/  ISETP.NE.U32.AND P1, PT, RZ, UR12, PT ;  /* 0x0000000cff007c0c */ /* 0x000fc6000bf25070 */
[----:B------:R-:W-:Y:S01]  /*f650*/  IMAD R4, R2, UR8, RZ ;  /* 0x0000000802047c24 */ /* 0x000fe2000f8e02ff */
[----:B------:R-:W1:Y:S01]  /*f660*/  LDC R14, c[0x0][0x148] ;  /* 0x00005200ff0e7b82 */ /* 0x000e620000000800 */
[----:B------:R-:W-:Y:S01]  /*f670*/  IMAD.MOV.U32 R2, RZ, RZ, R15 ;  /* 0x000000ffff027224 */ /* 0x000fe200078e000f */
[----:B------:R-:W-:-:S03]  /*f680*/  ISETP.NE.AND.EX P1, PT, RZ, UR13, PT, P1 ;  /* 0x0000000dff007c0c */ /* 0x000fc6000bf25310 */
[----:B------:R-:W-:Y:S01]  /*f690*/  IMAD.WIDE.U32 R2, R5, UR8, R2 ;  /* 0x0000000805027c25 */ /* 0x000fe2000f8e0002 */
[----:B------:R-:W-:-:S03]  /*f6a0*/  ULDC UR8, c[0x0][0x150] ;  /* 0x0000540000087ab9 */ /* 0x000fc60000000800 */
[----:B------:R-:W-:Y:S02]  /*f6b0*/  IMAD R5, R5, UR9, R4 ;  /* 0x0000000905057c24 */ /* 0x000fe4000f8e0204 */
[----:B------:R-:W-:Y:S01]  /*f6c0*/  FMUL R4, R7, UR8 ;  /* 0x0000000807047c20 */ /* 0x000fe20008400000 */
[----:B------:R-:W-:Y:S01]  /*f6d0*/  ULDC UR8, c[0x0][0x618] ;  /* 0x0001860000087ab9 */ /* 0x000fe20000000800 */
[----:B------:R-:W-:Y:S01]  /*f6e0*/  ULDC UR9, c[0x0][0x154] ;  /* 0x0000550000097ab9 */ /* 0x000fe20000000800 */
[----:B------:R-:W-:-:S03]  /*f6f0*/  IMAD.IADD R3, R3, 0x1, R5 ;  /* 0x0000000103037824 */ /* 0x000fc600078e0205 */
[----:B------:R-:W3:Y:S02]  /*f700*/  F2I.U32.TRUNC.NTZ R4, R4 ;  /* 0x0000000400047305 */ /* 0x000ee4000020f000 */
[----:B------:R-:W-:Y:S02]  /*f710*/  SHF.R.U64 R7, R2, UR8, R3 ;  /* 0x0000000802077c19 */ /* 0x000fe40008001203 */
[----:B--2---:R-:W-:-:S05]  /*f720*/  I2FP.F32.U32 R2, R11 ;  /* 0x0000000b00027245 */ /* 0x004fca0000201000 */
[----:B------:R-:W-:Y:S01]  /*f730*/  FMUL R5, R2, UR9 ;  /* 0x0000000902057c20 */ /* 0x000fe20008400000 */
[----:B------:R-:W-:Y:S01]  /*f740*/  SHF.R.U32.HI R2, RZ, UR8, R3 ;  /* 0x00000008ff027c19 */ /* 0x000fe20008011603 */
[----:B------:R-:W-:Y:S02]  /*f750*/  ULDC UR8, c[0x0][0x658] ;  /* 0x0001960000087ab9 */ /* 0x000fe40000000800 */
[----:B------:R2:W4:Y:S01]  /*f760*/  F2I.U32.TRUNC.NTZ R18, R5 ;  /* 0x0000000500127305 */ /* 0x000522000020f000 */
[----:B------:R-:W-:Y:S01]  /*f770*/  SHF.R.U64 R16, R7, UR10, R2 ;  /* 0x0000000a07107c19 */ /* 0x000fe20008001202 */
[----:B---3--:R-:W-:Y:S01]  /*f780*/  IMAD.MOV R4, RZ, RZ, -R4 ;  /* 0x000000ffff047224 */ /* 0x008fe200078e0a04 */
[----:B------:R-:W-:-:S03]  /*f790*/  SHF.R.U32.HI R3, RZ, UR10, R2 ;  /* 0x0000000aff037c19 */ /* 0x000fc60008011602 */
[----:B0-----:R-:W-:Y:S01]  /*f7a0*/  IMAD R12, R17, R4, R12 ;  /* 0x00000004110c7224 */ /* 0x001fe200078e020c */
[--C-:B------:R-:W-:Y:S02]  /*f7b0*/  SHF.R.U64 R13, R16, UR8, R3.reuse ;  /* 0x00000008100d7c19 */ /* 0x100fe40008001203 */
[----:B------:R-:W-:-:S03]  /*f7c0*/  SHF.R.U32.HI R15, RZ, UR8, R3 ;  /* 0x00000008ff0f7c19 */ /* 0x000fc60008011603 */
[----:B------:R-:W-:Y:S02]  /*f7d0*/  IMAD.MOV.U32 R2, RZ, RZ, R13 ;  /* 0x000000ffff027224 */ /* 0x000fe400078e000d */
[----:B------:R-:W-:Y:S01]  /*f7e0*/  IMAD.MOV.U32 R3, RZ, RZ, R15 ;  /* 0x000000ffff037224 */ /* 0x000fe200078e000f */
[----:B-12-4-:R-:W-:Y:S06]  /*f7f0*/  @!P1 BRA `(.L_x_298) ;  /* 0x0000000000289947 */ /* 0x016fec0003800000 */
[----:B------:R-:W-:Y:S02]  /*f800*/  ULDC UR8, c[0x0][0x64c] ;  /* 0x0001930000087ab9 */ /* 0x000fe40000000800 */
[----:B------:R-:W-:-:S05]  /*f810*/  IADD3 R3, P1, R13, UR8, RZ ;  /* 0x000000080d037c10 */ /* 0x000fca000ff3e0ff */
[----:B------:R-:W-:-:S04]  /*f820*/  IMAD.X R15, RZ, RZ, R15, P1 ;  /* 0x000000ffff0f7224 */ /* 0x000fc800008e060f */
[----:B------:R-:W-:-:S04]  /*f830*/  IMAD.WIDE.U32 R4, R15, UR12, RZ ;  /* 0x0000000c0f047c25 */ /* 0x000fc8000f8e00ff */
[----:B------:R-:W-:-:S04]  /*f840*/  IMAD.WIDE.U32 R4, P1, R3, UR13, R4 ;  /* 0x0000000d03047c25 */ /* 0x000fc8000f820004 */
[----:B------:R-:W-:-:S04]  /*f850*/  IMAD.WIDE.U32 R2, R3, UR12, RZ ;  /* 0x0000000c03027c25 */ /* 0x000fc8000f8e00ff */
[----:B------:R-:W-:Y:S01]  /*f860*/  IMAD.MOV.U32 R2, RZ, RZ, R5 ;  /* 0x000000ffff027224 */ /* 0x000fe200078e0005 */
[----:B------:R-:W-:Y:S01]  /*f870*/  IADD3 RZ, P4, R3, R4, RZ ;  /* 0x0000000403ff7210 */ /* 0x000fe20007f9e0ff */
[----:B------:R-:W-:-:S04]  /*f880*/  IMAD.X R3, RZ, RZ, RZ, P1 ;  /* 0x000000ffff037224 */ /* 0x000fc800008e06ff */
[----:B------:R-:W-:-:S08]  /*f890*/  IMAD.WIDE.U32.X R2, R15, UR13, R2, P4 ;  /* 0x0000000d0f027c25 */ /* 0x000fd0000a0e0402 */
.L_x_298:
[----:B------:R-:W-:Y:S01]  /*f8a0*/  ULDC UR8, c[0x0][0x648] ;  /* 0x0001920000087ab9 */ /* 0x000fe20000000800 */
[----:B------:R-:W-:Y:S01]  /*f8b0*/  IMAD.MOV R18, RZ, RZ, -R18 ;  /* 0x000000ffff127224 */ /* 0x000fe200078e0a12 */
[----:B------:R-:W-:Y:S01]  /*f8c0*/  SHF.R.U64 R3, R2, UR8, R3 ;  /* 0x0000000802037c19 */ /* 0x000fe20008001203 */
[----:B------:R-:W-:Y:S01]  /*f8d0*/  ULDC UR8, c[0x0][0x638] ;  /* 0x00018e0000087ab9 */ /* 0x000fe20000000800 */
[----:B------:R-:W-:Y:S01]  /*f8e0*/  LOP3.LUT R2, R16, UR18, RZ, 0xc0, !PT ;  /* 0x0000001210027c12 */ /* 0x000fe2000f8ec0ff */
[----:B------:R-:W-:Y:S01]  /*f8f0*/  @P3 IMAD R12, R14, R18, R11 ;  /* 0x000000120e0c3224 */ /* 0x000fe200078e020b */
[----:B------:R-:W-:Y:S01]  /*f900*/  ULDC UR9, c[0x0][0x610] ;  /* 0x0001840000097ab9 */ /* 0x000fe20000000800 */
[----:B------:R-:W-:Y:S02]  /*f910*/  IMAD.MOV R4, RZ, RZ, -R3 ;  /* 0x000000ffff047224 */ /* 0x000fe400078e0a03 */
[----:B------:R-:W-:Y:S01]  /*f920*/  IMAD R3, R3, UR19, R2 ;  /* 0x0000001303037c24 */ /* 0x000fe2000f8e0202 */
[----:B------:R-:W-:Y:S01]  /*f930*/  LOP3.LUT R2, R7, UR4, RZ, 0xc0, !PT ;  /* 0x0000000407027c12 */ /* 0x000fe2000f8ec0ff */
[----:B------:R-:W-:Y:S01]  /*f940*/  IMAD R13, R4, UR8, R13 ;  /* 0x00000008040d7c24 */ /* 0x000fe2000f8e020d */
[----:B------:R-:W-:Y:S01]  /*f950*/  ULDC UR8, c[0x0][0x600] ;  /* 0x0001800000087ab9 */ /* 0x000fe20000000800 */
[----:B------:R-:W-:-:S02]  /*f960*/  IMAD.MOV.U32 R5, RZ, RZ, 0x1 ;  /* 0x00000001ff057424 */ /* 0x000fc400078e00ff */
[----:B------:R-:W-:Y:S02]  /*f970*/  IMAD R3, R3, UR9, R12 ;  /* 0x0000000903037c24 */ /* 0x000fe4000f8e020c */
[--C-:B------:R-:W-:Y:S01]  /*f980*/  IMAD R4, R13, UR8, R2.reuse ;  /* 0x000000080d047c24 */ /* 0x100fe2000f8e0202 */
[----:B------:R-:W-:-:S04]  /*f990*/  PRMT R2, R5, 0x7610, R2 ;  /* 0x0000761005027816 */ /* 0x000fc80000000002 */
[----:B------:R-:W-:Y:S02]  /*f9a0*/  SEL R5, R4, R3, !P3 ;  /* 0x0000000304057207 */ /* 0x000fe40005800000 */
[----:B------:R-:W-:-:S03]  /*f9b0*/  SEL R3, R3, R4, !P3 ;  /* 0x0000000403037207 */ /* 0x000fc60005800000 */
[----:B------:R1:W-:Y:S04]  /*f9c0*/  STL [R1+0x50], R5 ;  /* 0x0000500501007387 */ /* 0x0003e80000100800 */
[----:B------:R1:W-:Y:S04]  /*f9d0*/  STL [R1+0x3c], R6 ;  /* 0x00003c0601007387 */ /* 0x0003e80000100800 */
[----:B------:R1:W-:Y:S02]  /*f9e0*/  STL [R1+0x4c], R3 ;  /* 0x00004c0301007387 */ /* 0x0003e40000100800 */
.L_x_296:
[----:B------:R-:W-:Y:S05]  /*f9f0*/  BSYNC B1 ;  /* 0x0000000000017941 */ /* 0x000fea0003800000 */
.L_x_295:
[----:B------:R-:W-:-:S13]  /*fa00*/  LOP3.LUT P1, RZ, R2, 0xff, RZ, 0xc0, !PT ;  /* 0x000000ff02ff7812 */ /* 0x000fda000782c0ff */
[----:B------:R-:W-:Y:S05]  /*fa10*/  @P1 BRA `(.L_x_299) ;  /* 0xfffffff000f81947 */ /* 0x000fea000383ffff */
[----:B------:R-:W-:Y:S05]  /*fa20*/  BSYNC B0 ;  /* 0x0000000000007941 */ /* 0x000fea0003800000 */
.L_x_287:
[----:B------:R-:W-:-:S03]  /*fa30*/  UMOV UR8, 0xffffffff ;  /* 0xffffffff00087882 */ /* 0x000fc60000000000 */
[----:B------:R-:W-:Y:S05]  /*fa40*/  BRA.DIV UR8, `(.L_x_300) ;  /* 0x0000001208047947 */ /* 0x000fea000b800000 */
[----:B------:R-:W-:-:S13]  /*fa50*/  ELECT P0, URZ, PT ;  /* 0x00000000003f782f */ /* 0x000fda0003800000 */
.L_x_335:
[----:B------:R-:W-:Y:S04]  /*fa60*/  BSSY B0, `(.L_x_301) ;  /* 0x00000d7000007945 */ /* 0x000fe80003800000 */
[----:B------:R-:W-:Y:S05]  /*fa70*/  @!P0 BRA `(.L_x_302) ;  /* 0x0000000c00548947 */ /* 0x000fea0003800000 */
[----:B------:R-:W-:-:S04]  /*fa80*/  ULOP3.LUT UR8, UR5, 0x2, URZ, 0xfc, !UPT ;  /* 0x0000000205087892 */ /* 0x000fc8000f8efc3f */
[----:B------:R-:W-:-:S06]  /*fa90*/  UISETP.NE.AND UP0, UPT, UR8, 0x3, UPT ;  /* 0x000000030800788c */ /* 0x000fcc000bf05270 */
[----:B------:R-:W-:-:S13]  /*faa0*/  PLOP3.LUT P0, PT, PT, PT, UP0, 0x80, 0x0 ;  /* 0x000000000000781c */ /* 0x000fda0003f0f008 */
[----:B------:R-:W-:Y:S05]  /*fab0*/  @!P0 BRA `(.L_x_303) ;  /* 0x0000000000048947 */ /* 0x000fea0003800000 */
[----:B------:R-:W-:Y:S01]  /*fac0*/  BPT.TRAP 0x1 ;  /* 0x000000040000795c */ /* 0x000fe20000300000 */
.L_x_303:
[----:B01----:R-:W0:Y:S01]  /*fad0*/  S2R R3, SR_CgaCtaId ;  /* 0x0000000000037919 */ /* 0x003e220000008800 */
[----:B------:R-:W-:-:S04]  /*fae0*/  MOV R2, 0x400 ;  /* 0x0000040000027802 */ /* 0x000fc80000000f00 */
[----:B0-----:R-:W-:Y:S02]  /*faf0*/  LEA R3, R3, R2, 0x18 ;  /* 0x0000000203037211 */ /* 0x001fe400078ec0ff */
[----:B------:R-:W-:-:S03]  /*fb00*/  SHF.L.U32 R2, R0, 0x1f, RZ ;  /* 0x0000001f00027819 */ /* 0x000fc600000006ff */
[----:B------:R-:W-:-:S04]  /*fb10*/  VIADD R3, R3, 0xb8 ;  /* 0x000000b803037836 */ /* 0x000fc80000000000 */
[C---:B------:R-:W-:Y:S02]  /*fb20*/  IMAD R7, R8.reuse, 0x8, R3 ;  /* 0x0000000808077824 */ /* 0x040fe400078e0203 */
[----:B------:R-:W-:Y:S02]  /*fb30*/  VIADD R8, R8, 0x1 ;  /* 0x0000000108087836 */ /* 0x000fe40000000000 */
[----:B------:R-:W0:Y:S03]  /*fb40*/  SYNCS.PHASECHK.TRANS64.TRYWAIT P0, [R7+URZ], R2 ;  /* 0x00000002070075a7 */ /* 0x000e26000800017f */
[----:B------:R-:W-:-:S04]  /*fb50*/  ISETP.NE.AND P1, PT, R8, 0x17, PT ;  /* 0x000000170800780c */ /* 0x000fc80003f25270 */
[----:B------:R-:W-:Y:S02]  /*fb60*/  SEL R5, RZ, 0x1, P1 ;  /* 0x00000001ff057807 */ /* 0x000fe40000800000 */
[----:B------:R-:W-:Y:S02]  /*fb70*/  SEL R8, R8, RZ, P1 ;  /* 0x000000ff08087207 */ /* 0x000fe40000800000 */
[----:B------:R-:W-:-:S03]  /*fb80*/  LOP3.LUT R5, R0, R5, RZ, 0x3c, !PT ;  /* 0x0000000500057212 */ /* 0x000fc600078e3cff */
[----:B------:R-:W-:Y:S01]  /*fb90*/  IMAD R9, R8, 0x8, R3 ;  /* 0x0000000808097824 */ /* 0x000fe200078e0203 */
[----:B------:R-:W-:Y:S01]  /*fba0*/  SHF.L.U32 R4, R5, 0x1f, RZ ;  /* 0x0000001f05047819 */ /* 0x000fe200000006ff */
[----:B0-----:R-:W-:Y:S06]  /*fbb0*/  @!P0 BRA `(.L_x_304) ;  /* 0x0000000c00cc8947 */ /* 0x001fec0003800000 */
.L_x_336:
[----:B------:R-:W1:Y:S01]  /*fbc0*/  SYNCS.PHASECHK.TRANS64.TRYWAIT P0, [R9+URZ], R4 ;  /* 0x00000004090075a7 */ /* 0x000e62000800017f */
[----:B------:R-:W-:-:S05]  /*fbd0*/  VIADD R0, R8, 0x1 ;  /* 0x0000000108007836 */ /* 0x000fca0000000000 */
[----:B------:R-:W-:-:S04]  /*fbe0*/  ISETP.NE.AND P1, PT, R0, 0x17, PT ;  /* 0x000000170000780c */ /* 0x000fc80003f25270 */
[----:B0-----:R-:W-:Y:S02]  /*fbf0*/  SEL R2, RZ, 0x1, P1 ;  /* 0x00000001ff027807 */ /* 0x001fe40000800000 */
[----:B------:R-:W-:Y:S02]  /*fc00*/  SEL R0, R0, RZ, P1 ;  /* 0x000000ff00007207 */ /* 0x000fe40000800000 */
[----:B------:R-:W-:-:S03]  /*fc10*/  LOP3.LUT R7, R5, R2, RZ, 0x3c, !PT ;  /* 0x0000000205077212 */ /* 0x000fc600078e3cff */
[----:B------:R-:W-:Y:S01]  /*fc20*/  IMAD R6, R0, 0x8, R3 ;  /* 0x0000000800067824 */ /* 0x000fe200078e0203 */
[----:B------:R-:W-:Y:S01]  /*fc30*/  SHF.L.U32 R5, R7, 0x1f, RZ ;  /* 0x0000001f07057819 */ /* 0x000fe200000006ff */
[----:B-1----:R-:W-:Y:S06]  /*fc40*/  @!P0 BRA `(.L_x_305) ;  /* 0x0000000c00bc8947 */ /* 0x002fec0003800000 */
.L_x_337:
[----:B------:R-:W1:Y:S01]  /*fc50*/  SYNCS.PHASECHK.TRANS64.TRYWAIT P0, [R6+URZ], R5 ;  /* 0x00000005060075a7 */ /* 0x000e62000800017f */
[----:B------:R-:W-:-:S05]  /*fc60*/  VIADD R0, R0, 0x1 ;  /* 0x0000000100007836 */ /* 0x000fca0000000000 */
[----:B------:R-:W-:-:S04]  /*fc70*/  ISETP.NE.AND P1, PT, R0, 0x17, PT ;  /* 0x000000170000780c */ /* 0x000fc80003f25270 */
[----:B------:R-:W-:Y:S02]  /*fc80*/  SEL R2, RZ, 0x1, P1 ;  /* 0x00000001ff027807 */ /* 0x000fe40000800000 */
[----:B------:R-:W-:Y:S02]  /*fc90*/  SEL R0, R0, RZ, P1 ;  /* 0x000000ff00007207 */ /* 0x000fe40000800000 */
[----:B------:R-:W-:-:S03]  /*fca0*/  LOP3.LUT R7, R7, R2, RZ, 0x3c, !PT ;  /* 0x0000000207077212 */ /* 0x000fc600078e3cff */
[----:B0-----:R-:W-:Y:S01]  /*fcb0*/  IMAD R9, R0, 0x8, R3 ;  /* 0x0000000800097824 */ /* 0x001fe200078e0203 */
[----:B------:R-:W-:Y:S01]  /*fcc0*/  SHF.L.U32 R4, R7, 0x1f, RZ ;  /* 0x0000001f07047819 */ /* 0x000fe200000006ff */
[----:B-1----:R-:W-:Y:S06]  /*fcd0*/  @!P0 BRA `(.L_x_306) ;  /* 0x0000000c00ac8947 */ /* 0x002fec0003800000 */
.L_x_338:
        /* <DEDUP_REMOVED lines=9> */
.L_x_339:
        /* <DEDUP_REMOVED lines=9> */
.L_x_340:
        /* <DEDUP_REMOVED lines=9> */
.L_x_341:
        /* <DEDUP_REMOVED lines=9> */
.L_x_342:
        /* <DEDUP_REMOVED lines=9> */
.L_x_343:
        /* <DEDUP_REMOVED lines=9> */
.L_x_344:
        /* <DEDUP_REMOVED lines=9> */
.L_x_345:
        /* <DEDUP_REMOVED lines=9> */
.L_x_346:
        /* <DEDUP_REMOVED lines=9> */
.L_x_347:
        /* <DEDUP_REMOVED lines=9> */
.L_x_348:
        /* <DEDUP_REMOVED lines=9> */
.L_x_349:
        /* <DEDUP_REMOVED lines=9> */
.L_x_350:
        /* <DEDUP_REMOVED lines=9> */
.L_x_351:
        /* <DEDUP_REMOVED lines=9> */
.L_x_352:
        /* <DEDUP_REMOVED lines=9> */
.L_x_353:
        /* <DEDUP_REMOVED lines=9> */
.L_x_354:
        /* <DEDUP_REMOVED lines=9> */
.L_x_355:
        /* <DEDUP_REMOVED lines=9> */
.L_x_356:
[----:B------:R-:W1:Y:S01]  /*10700*/  SYNCS.PHASECHK.TRANS64.TRYWAIT P0, [R9+URZ], R4 ;  /* 0x00000004090075a7 */ /* 0x000e62000800017f */
[----:B------:R-:W-:-:S05]  /*10710*/  VIADD R0, R0, 0x1 ;  /* 0x0000000100007836 */ /* 0x000fca0000000000 */
[----:B------:R-:W-:-:S04]  /*10720*/  ISETP.NE.AND P1, PT, R0, 0x17, PT ;  /* 0x000000170000780c */ /* 0x000fc80003f25270 */
[----:B------:R-:W-:Y:S02]  /*10730*/  SEL R2, RZ, 0x1, P1 ;  /* 0x00000001ff027807 */ /* 0x000fe40000800000 */
[----:B------:R-:W-:Y:S02]  /*10740*/  SEL R0, R0, RZ, P1 ;  /* 0x000000ff00007207 */ /* 0x000fe40000800000 */
[----:B------:R-:W-:Y:S01]  /*10750*/  LOP3.LUT R2, R7, R2, RZ, 0x3c, !PT ;  /* 0x0000000207027212 */ /* 0x000fe200078e3cff */
[----:B-1----:R-:W-:Y:S06]  /*10760*/  @!P0 BRA `(.L_x_325) ;  /* 0x0000000800848947 */ /* 0x002fec0003800000 */
.L_x_357:
[----:B------:R-:W-:Y:S01]  /*10770*/  IMAD R3, R0, 0x8, R3 ;  /* 0x0000000800037824 */ /* 0x000fe200078e0203 */
[----:B------:R-:W-:-:S07]  /*10780*/  SHF.L.U32 R0, R2, 0x1f, RZ ;  /* 0x0000001f02007819 */ /* 0x000fce00000006ff */
.L_x_326:
[----:B--2---:R2:W3:Y:S02]  /*10790*/  SYNCS.PHASECHK.TRANS64.TRYWAIT P0, [R3+URZ], R0 ;  /* 0x00000000030075a7 */ /* 0x0044e4000800017f */
[----:B---3--:R-:W-:Y:S05]  /*107a0*/  @!P0 NANOSLEEP.SYNCS 0x989680 ;  /* 0x009896800000895d */ /* 0x008fea0003900000 */
[----:B------:R-:W3:Y:S02]  /*107b0*/  @!P0 SYNCS.PHASECHK.TRANS64 P0, [R3+URZ], R0 ;  /* 0x00000000030085a7 */ /* 0x000ee4000800007f */
[----:B---3--:R-:W-:Y:S05]  /*107c0*/  @!P0 BRA `(.L_x_326) ;  /* 0xfffffffc00f08947 */ /* 0x008fea000383ffff */
.L_x_302:
[----:B------:R-:W-:Y:S05]  /*107d0*/  BSYNC B0 ;  /* 0x0000000000007941 */ /* 0x000fea0003800000 */
.L_x_301:
[----:B------:R-:W-:Y:S05]  /*107e0*/  EXIT ;  /* 0x000000000000794d */ /* 0x000fea0003800000 */
.L_x_20:
[----:B----4-:R-:W-:-:S04]  /*107f0*/  IMAD.U32 R3, RZ, RZ, UR14 ;  /* 0x0000000eff037e24 */ /* 0x010fc8000f8e00ff */
[----:B------:R4:W0:Y:S03]  /*10800*/  SYNCS.PHASECHK.TRANS64.TRYWAIT P0, [R3+URZ+-0x8], R0 ;  /* 0xfffff800030075a7 */ /* 0x000826000800017f */
[----:B0-----:R-:W-:Y:S05]  /*10810*/  @!P0 NANOSLEEP.SYNCS 0x989680 ;  /* 0x009896800000895d */ /* 0x001fea0003900000 */
[----:B------:R-:W0:Y:S02]  /*10820*/  @!P0 SYNCS.PHASECHK.TRANS64 P0, [R3+URZ+-0x8], R0 ;  /* 0xfffff800030085a7 */ /* 0x000e24000800007f */
[----:B0-----:R-:W-:Y:S05]  /*10830*/  @!P0 BRA `(.L_x_20) ;  /* 0xfffffffc00ec8947 */ /* 0x001fea000383ffff */
[----:B------:R-:W-:Y:S05]  /*10840*/  BRA `(.L_x_327) ;  /* 0xffffff10009c7947 */ /* 0x000fea000383ffff */
.L_x_25:
[----:B-1----:R-:W-:-:S04]  /*10850*/  IMAD.U32 R3, RZ, RZ, UR20 ;  /* 0x00000014ff037e24 */ /* 0x002fc8000f8e00ff */
[----:B------:R1:W3:Y:S03]  /*10860*/  SYNCS.PHASECHK.TRANS64.TRYWAIT P0, [R3+URZ], R0 ;  /* 0x00000000030075a7 */ /* 0x0002e6000800017f */
[----:B---3--:R-:W-:Y:S05]  /*10870*/  @!P0 NANOSLEEP.SYNCS 0x989680 ;  /* 0x009896800000895d */ /* 0x008fea0003900000 */
[----:B------:R-:W3:Y:S02]  /*10880*/  @!P0 SYNCS.PHASECHK.TRANS64 P0, [R3+URZ], R0 ;  /* 0x00000000030085a7 */ /* 0x000ee4000800007f */
[----:B---3--:R-:W-:Y:S05]  /*10890*/  @!P0 BRA `(.L_x_25) ;  /* 0xfffffffc00ec8947 */ /* 0x008fea000383ffff */
[----:B------:R-:W-:Y:S05]  /*108a0*/  BRA `(.L_x_24) ;  /* 0xffffff1800d07947 */ /* 0x000fea000383ffff */
.L_x_31:
[----:B-----5:R1:W-:Y:S02]  /*108b0*/  STL [R1+0x64], R0 ;  /* 0x0000640001007387 */ /* 0x0203e40000100800 */
[----:B-1----:R-:W-:-:S04]  /*108c0*/  IMAD.U32 R0, RZ, RZ, UR21 ;  /* 0x00000015ff007e24 */ /* 0x002fc8000f8e00ff */
[----:B------:R1:W3:Y:S03]  /*108d0*/  SYNCS.PHASECHK.TRANS64.TRYWAIT P0, [R0+URZ], R229 ;  /* 0x000000e5000075a7 */ /* 0x0002e6000800017f */
[----:B---3--:R-:W-:Y:S05]  /*108e0*/  @!P0 NANOSLEEP.SYNCS 0x989680 ;  /* 0x009896800000895d */ /* 0x008fea0003900000 */
[----:B------:R1:W3:Y:S02]  /*108f0*/  @!P0 SYNCS.PHASECHK.TRANS64 P0, [R0+URZ], R229 ;  /* 0x000000e5000085a7 */ /* 0x0002e4000800007f */
[----:B-1----:R1:W5:Y:S02]  /*10900*/  LDL.LU R0, [R1+0x64] ;  /* 0x0000640001007983 */ /* 0x0023640000300800 */
[----:B-1-3--:R-:W-:Y:S05]  /*10910*/  @!P0 BRA `(.L_x_31) ;  /* 0xfffffffc00e48947 */ /* 0x00afea000383ffff */
[----:B------:R-:W-:Y:S05]  /*10920*/  BRA `(.L_x_30) ;  /* 0xffffff2c00707947 */ /* 0x000fea000383ffff */
.L_x_39:
[----:B0-----:R-:W-:-:S04]  /*10930*/  IMAD.U32 R25, RZ, RZ, UR14 ;  /* 0x0000000eff197e24 */ /* 0x001fc8000f8e00ff */
[----:B------:R0:W3:Y:S03]  /*10940*/  SYNCS.PHASECHK.TRANS64.TRYWAIT P0, [R25+URZ+0x8], R24 ;  /* 0x00000818190075a7 */ /* 0x0000e6000800017f */
[----:B---3--:R-:W-:Y:S05]  /*10950*/  @!P0 NANOSLEEP.SYNCS 0x989680 ;  /* 0x009896800000895d */ /* 0x008fea0003900000 */
[----:B------:R-:W3:Y:S02]  /*10960*/  @!P0 SYNCS.PHASECHK.TRANS64 P0, [R25+URZ+0x8], R24 ;  /* 0x00000818190085a7 */ /* 0x000ee4000800007f */
[----:B---3--:R-:W-:Y:S05]  /*10970*/  @!P0 BRA `(.L_x_39) ;  /* 0xfffffffc00ec8947 */ /* 0x008fea000383ffff */
[----:B------:R-:W-:Y:S05]  /*10980*/  BRA `(.L_x_328) ;  /* 0xffffff4c00807947 */ /* 0x000fea000383ffff */
.L_x_288:
[----:B------:R-:W-:Y:S01]  /*10990*/  BSSY B1, `(.L_x_329) ;  /* 0x0000006000017945 */ /* 0x000fe20003800000 */
[----:B------:R-:W-:-:S07]  /*109a0*/  IMAD.MOV.U32 R2, RZ, RZ, -0x1 ;  /* 0xffffffffff027424 */ /* 0x000fce00078e00ff */
[----:B------:R-:W-:Y:S05]  /*109b0*/  WARPSYNC.COLLECTIVE R2, `(.L_x_330) ;  /* 0x00000000020c7348 */ /* 0x000fea0003c00000 */
[----:B------:R-:W-:Y:S02]  /*109c0*/  ELECT P1, UR62, PT ;  /* 0x00000000003e782f */ /* 0x000fe40003820000 */
[----:B------:R-:W-:Y:S01]  /*109d0*/  MOV R2, UR62 ;  /* 0x0000003e00027c02 */ /* 0x000fe20008000f00 */
[----:B------:R-:W-:Y:S10]  /*109e0*/  ENDCOLLECTIVE ;  /* 0x000000000000791b */ /* 0x000ff40003800000 */
.L_x_330:
[----:B------:R-:W-:Y:S05]  /*109f0*/  BSYNC B1 ;  /* 0x0000000000017941 */ /* 0x000fea0003800000 */
.L_x_329:
[----:B------:R-:W-:Y:S05]  /*10a00*/  BRA `(.L_x_331) ;  /* 0xffffffe400087947 */ /* 0x000fea000383ffff */
.L_x_291:
[----:B0-----:R0:W1:Y:S02]  /*10a10*/  SYNCS.PHASECHK.TRANS64.TRYWAIT P1, [R12+URZ+0xb8], R3 ;  /* 0x0000b8030c0075a7 */ /* 0x001064000802017f */
[----:B-1----:R-:W-:Y:S05]  /*10a20*/  @!P1 NANOSLEEP.SYNCS 0x989680 ;  /* 0x009896800000995d */ /* 0x002fea0003900000 */
[----:B------:R-:W1:Y:S02]  /*10a30*/  @!P1 SYNCS.PHASECHK.TRANS64 P1, [R12+URZ+0xb8], R3 ;  /* 0x0000b8030c0095a7 */ /* 0x000e64000802007f */
[----:B-1----:R-:W-:Y:S05]  /*10a40*/  @!P1 BRA `(.L_x_291) ;  /* 0xfffffffc00f09947 */ /* 0x002fea000383ffff */
[----:B------:R-:W-:Y:S05]  /*10a50*/  BRA `(.L_x_332) ;  /* 0xffffffe400487947 */ /* 0x000fea000383ffff */
.L_x_300:
[----:B------:R-:W-:Y:S01]  /*10a60*/  BSSY B0, `(.L_x_333) ;  /* 0x0000006000007945 */ /* 0x000fe20003800000 */
[----:B------:R-:W-:-:S07]  /*10a70*/  IMAD.MOV.U32 R2, RZ, RZ, -0x1 ;  /* 0xffffffffff027424 */ /* 0x000fce00078e00ff */
[----:B01----:R-:W-:Y:S05]  /*10a80*/  WARPSYNC.COLLECTIVE R2, `(.L_x_334) ;  /* 0x00000000020c7348 */ /* 0x003fea0003c00000 */
[----:B------:R-:W-:Y:S02]  /*10a90*/  ELECT P1, UR62, PT ;  /* 0x00000000003e782f */ /* 0x000fe40003820000 */
[----:B------:R-:W-:Y:S01]  /*10aa0*/  MOV R2, UR62 ;  /* 0x0000003e00027c02 */ /* 0x000fe20008000f00 */
[----:B01----:R-:W-:Y:S10]  /*10ab0*/  ENDCOLLECTIVE ;  /* 0x000000000000791b */ /* 0x003ff40003800000 */
.L_x_334:
[----:B------:R-:W-:Y:S05]  /*10ac0*/  BSYNC B0 ;  /* 0x0000000000007941 */ /* 0x000fea0003800000 */
.L_x_333:
[----:B------:R-:W-:Y:S01]  /*10ad0*/  PLOP3.LUT P0, PT, P1, PT, PT, 0x80, 0x0 ;  /* 0x000000000000781c */ /* 0x000fe20000f0f070 */
[----:B------:R-:W-:-:S12]  /*10ae0*/  BRA `(.L_x_335) ;  /* 0xffffffec00dc7947 */ /* 0x000fd8000383ffff */
.L_x_304:
[----:B0-----:R0:W1:Y:S02]  /*10af0*/  SYNCS.PHASECHK.TRANS64.TRYWAIT P0, [R7+URZ], R2 ;  /* 0x00000002070075a7 */ /* 0x001064000800017f */
[----:B-1----:R-:W-:Y:S05]  /*10b00*/  @!P0 NANOSLEEP.SYNCS 0x989680 ;  /* 0x009896800000895d */ /* 0x002fea0003900000 */
[----:B------:R-:W1:Y:S02]  /*10b10*/  @!P0 SYNCS.PHASECHK.TRANS64 P0, [R7+URZ], R2 ;  /* 0x00000002070085a7 */ /* 0x000e64000800007f */
[----:B-1----:R-:W-:Y:S05]  /*10b20*/  @!P0 BRA `(.L_x_304) ;  /* 0xfffffffc00f08947 */ /* 0x002fea000383ffff */
[----:B------:R-:W-:Y:S05]  /*10b30*/  BRA `(.L_x_336) ;  /* 0xfffffff000207947 */ /* 0x000fea000383ffff */
.L_x_305:
[----:B0-----:R0:W1:Y:S02]  /*10b40*/  SYNCS.PHASECHK.TRANS64.TRYWAIT P0, [R9+URZ], R4 ;  /* 0x00000004090075a7 */ /* 0x001064000800017f */
[----:B-1----:R-:W-:Y:S05]  /*10b50*/  @!P0 NANOSLEEP.SYNCS 0x989680 ;  /* 0x009896800000895d */ /* 0x002fea0003900000 */
[----:B------:R-:W1:Y:S02]  /*10b60*/  @!P0 SYNCS.PHASECHK.TRANS64 P0, [R9+URZ], R4 ;  /* 0x00000004090085a7 */ /* 0x000e64000800007f */
[----:B-1----:R-:W-:Y:S05]  /*10b70*/  @!P0 BRA `(.L_x_305) ;  /* 0xfffffffc00f08947 */ /* 0x002fea000383ffff */
[----:B------:R-:W-:Y:S05]  /*10b80*/  BRA `(.L_x_337) ;  /* 0xfffffff000307947 */ /* 0x000fea000383ffff */
.L_x_306:
[----:B0-----:R0:W1:Y:S02]  /*10b90*/  SYNCS.PHASECHK.TRANS64.TRYWAIT P0, [R6+URZ], R5 ;  /* 0x00000005060075a7 */ /* 0x001064000800017f */
[----:B-1----:R-:W-:Y:S05]  /*10ba0*/  @!P0 NANOSLEEP.SYNCS 0x989680 ;  /* 0x009896800000895d */ /* 0x002fea0003900000 */
[----:B------:R-:W1:Y:S02]  /*10bb0*/  @!P0 SYNCS.PHASECHK.TRANS64 P0, [R6+URZ], R5 ;  /* 0x00000005060085a7 */ /* 0x000e64000800007f */
[----:B-1----:R-:W-:Y:S05]  /*10bc0*/  @!P0 BRA `(.L_x_306) ;  /* 0xfffffffc00f08947 */ /* 0x002fea000383ffff */
[----:B------:R-:W-:Y:S05]  /*10bd0*/  BRA `(.L_x_338) ;  /* 0xfffffff000407947 */ /* 0x000fea000383ffff */
.L_x_307:
[----:B0-----:R0:W1:Y:S02]  /*10be0*/  SYNCS.PHASECHK.TRANS64.TRYWAIT P0, [R9+URZ], R4 ;  /* 0x00000004090075a7 */ /* 0x001064000800017f */
[----:B-1----:R-:W-:Y:S05]  /*10bf0*/  @!P0 NANOSLEEP.SYNCS 0x989680 ;  /* 0x009896800000895d */ /* 0x002fea0003900000 */
[----:B------:R-:W1:Y:S02]  /*10c00*/  @!P0 SYNCS.PHASECHK.TRANS64 P0, [R9+URZ], R4 ;  /* 0x00000004090085a7 */ /* 0x000e64000800007f */
[----:B-1----:R-:W-:Y:S05]  /*10c10*/  @!P0 BRA `(.L_x_307) ;  /* 0xfffffffc00f08947 */ /* 0x002fea000383ffff */
[----:B------:R-:W-:Y:S05]  /*10c20*/  BRA `(.L_x_339) ;  /* 0xfffffff000507947 */ /* 0x000fea000383ffff */
.L_x_308:
[----:B0-----:R0:W1:Y:S02]  /*10c30*/  SYNCS.PHASECHK.TRANS64.TRYWAIT P0, [R6+URZ], R5 ;  /* 0x00000005060075a7 */ /* 0x001064000800017f */
[----:B-1----:R-:W-:Y:S05]  /*10c40*/  @!P0 NANOSLEEP.SYNCS 0x989680 ;  /* 0x009896800000895d */ /* 0x002fea0003900000 */
[----:B------:R-:W1:Y:S02]  /*10c50*/  @!P0 SYNCS.PHASECHK.TRANS64 P0, [R6+URZ], R5 ;  /* 0x00000005060085a7 */ /* 0x000e64000800007f */
[----:B-1----:R-:W-:Y:S05]  /*10c60*/  @!P0 BRA `(.L_x_308) ;  /* 0xfffffffc00f08947 */ /* 0x002fea000383ffff */
[----:B------:R-:W-:Y:S05]  /*10c70*/  BRA `(.L_x_340) ;  /* 0xfffffff000607947 */ /* 0x000fea000383ffff */
.L_x_309:
[----:B0-----:R0:W1:Y:S02]  /*10c80*/  SYNCS.PHASECHK.TRANS64.TRYWAIT P0, [R9+URZ], R4 ;  /* 0x00000004090075a7 */ /* 0x001064000800017f */
[----:B-1----:R-:W-:Y:S05]  /*10c90*/  @!P0 NANOSLEEP.SYNCS 0x989680 ;  /* 0x009896800000895d */ /* 0x002fea0003900000 */
[----:B------:R-:W1:Y:S02]  /*10ca0*/  @!P0 SYNCS.PHASECHK.TRANS64 P0, [R9+URZ], R4 ;  /* 0x00000004090085a7 */ /* 0x000e64000800007f */
[----:B-1----:R-:W-:Y:S05]  /*10cb0*/  @!P0 BRA `(.L_x_309) ;  /* 0xfffffffc00f08947 */ /* 0x002fea000383ffff */
[----:B------:R-:W-:Y:S05]  /*10cc0*/  BRA `(.L_x_341) ;  /* 0xfffffff000707947 */ /* 0x000fea000383ffff */
.L_x_310:
[----:B0-----:R0:W1:Y:S02]  /*10cd0*/  SYNCS.PHASECHK.TRANS64.TRYWAIT P0, [R6+URZ], R5 ;  /* 0x00000005060075a7 */ /* 0x001064000800017f */
[----:B-1----:R-:W-:Y:S05]  /*10ce0*/  @!P0 NANOSLEEP.SYNCS 0x989680 ;  /* 0x009896800000895d */ /* 0x002fea0003900000 */
[----:B------:R-:W1:Y:S02]  /*10cf0*/  @!P0 SYNCS.PHASECHK.TRANS64 P0, [R6+URZ], R5 ;  /* 0x00000005060085a7 */ /* 0x000e64000800007f */
[----:B-1----:R-:W-:Y:S05]  /*10d00*/  @!P0 BRA `(.L_x_310) ;  /* 0xfffffffc00f08947 */ /* 0x002fea000383ffff */
[----:B------:R-:W-:Y:S05]  /*10d10*/  BRA `(.L_x_342) ;  /* 0xfffffff000807947 */ /* 0x000fea000383ffff */
.L_x_311:
[----:B0-----:R0:W1:Y:S02]  /*10d20*/  SYNCS.PHASECHK.TRANS64.TRYWAIT P0, [R9+URZ], R4 ;  /* 0x00000004090075a7 */ /* 0x001064000800017f */
[----:B-1----:R-:W-:Y:S05]  /*10d30*/  @!P0 NANOSLEEP.SYNCS 0x989680 ;  /* 0x009896800000895d */ /* 0x002fea0003900000 */
[----:B------:R-:W1:Y:S02]  /*10d40*/  @!P0 SYNCS.PHASECHK.TRANS64 P0, [R9+URZ], R4 ;  /* 0x00000004090085a7 */ /* 0x000e64000800007f */
[----:B-1----:R-:W-:Y:S05]  /*10d50*/  @!P0 BRA `(.L_x_311) ;  /* 0xfffffffc00f08947 */ /* 0x002fea000383ffff */
[----:B------:R-:W-:Y:S05]  /*10d60*/  BRA `(.L_x_343) ;  /* 0xfffffff000907947 */ /* 0x000fea000383ffff */
.L_x_312:
[----:B0-----:R0:W1:Y:S02]  /*10d70*/  SYNCS.PHASECHK.TRANS64.TRYWAIT P0, [R6+URZ], R5 ;  /* 0x00000005060075a7 */ /* 0x001064000800017f */
[----:B-1----:R-:W-:Y:S05]  /*10d80*/  @!P0 NANOSLEEP.SYNCS 0x989680 ;  /* 0x009896800000895d */ /* 0x002fea0003900000 */
[----:B------:R-:W1:Y:S02]  /*10d90*/  @!P0 SYNCS.PHASECHK.TRANS64 P0, [R6+URZ], R5 ;  /* 0x00000005060085a7 */ /* 0x000e64000800007f */
[----:B-1----:R-:W-:Y:S05]  /*10da0*/  @!P0 BRA `(.L_x_312) ;  /* 0xfffffffc00f08947 */ /* 0x002fea000383ffff */
[----:B------:R-:W-:Y:S05]  /*10db0*/  BRA `(.L_x_344) ;  /* 0xfffffff000a07947 */ /* 0x000fea000383ffff */
.L_x_313:
[----:B0-----:R0:W1:Y:S02]  /*10dc0*/  SYNCS.PHASECHK.TRANS64.TRYWAIT P0, [R9+URZ], R4 ;  /* 0x00000004090075a7 */ /* 0x001064000800017f */
[----:B-1----:R-:W-:Y:S05]  /*10dd0*/  @!P0 NANOSLEEP.SYNCS 0x989680 ;  /* 0x009896800000895d */ /* 0x002fea0003900000 */
[----:B------:R-:W1:Y:S02]  /*10de0*/  @!P0 SYNCS.PHASECHK.TRANS64 P0, [R9+URZ], R4 ;  /* 0x00000004090085a7 */ /* 0x000e64000800007f */
[----:B-1----:R-:W-:Y:S05]  /*10df0*/  @!P0 BRA `(.L_x_313) ;  /* 0xfffffffc00f08947 */ /* 0x002fea000383ffff */
[----:B------:R-:W-:Y:S05]  /*10e00*/  BRA `(.L_x_345) ;  /* 0xfffffff000b07947 */ /* 0x000fea000383ffff */
.L_x_314:
[----:B0-----:R0:W1:Y:S02]  /*10e10*/  SYNCS.PHASECHK.TRANS64.TRYWAIT P0, [R6+URZ], R5 ;  /* 0x00000005060075a7 */ /* 0x001064000800017f */
[----:B-1----:R-:W-:Y:S05]  /*10e20*/  @!P0 NANOSLEEP.SYNCS 0x989680 ;  /* 0x009896800000895d */ /* 0x002fea0003900000 */
[----:B------:R-:W1:Y:S02]  /*10e30*/  @!P0 SYNCS.PHASECHK.TRANS64 P0, [R6+URZ], R5 ;  /* 0x00000005060085a7 */ /* 0x000e64000800007f */
[----:B-1----:R-:W-:Y:S05]  /*10e40*/  @!P0 BRA `(.L_x_314) ;  /* 0xfffffffc00f08947 */ /* 0x002fea000383ffff */
[----:B------:R-:W-:Y:S05]  /*10e50*/  BRA `(.L_x_346) ;  /* 0xfffffff000c07947 */ /* 0x000fea000383ffff */
.L_x_315:
[----:B0-----:R0:W1:Y:S02]  /*10e60*/  SYNCS.PHASECHK.TRANS64.TRYWAIT P0, [R9+URZ], R4 ;  /* 0x00000004090075a7 */ /* 0x001064000800017f */
[----:B-1----:R-:W-:Y:S05]  /*10e70*/  @!P0 NANOSLEEP.SYNCS 0x989680 ;  /* 0x009896800000895d */ /* 0x002fea0003900000 */
[----:B------:R-:W1:Y:S02]  /*10e80*/  @!P0 SYNCS.PHASECHK.TRANS64 P0, [R9+URZ], R4 ;  /* 0x00000004090085a7 */ /* 0x000e64000800007f */
[----:B-1----:R-:W-:Y:S05]  /*10e90*/  @!P0 BRA `(.L_x_315) ;  /* 0xfffffffc00f08947 */ /* 0x002fea000383ffff */
[----:B------:R-:W-:Y:S05]  /*10ea0*/  BRA `(.L_x_347) ;  /* 0xfffffff000d07947 */ /* 0x000fea000383ffff */
.L_x_316:
[----:B0-----:R0:W1:Y:S02]  /*10eb0*/  SYNCS.PHASECHK.TRANS64.TRYWAIT P0, [R6+URZ], R5 ;  /* 0x00000005060075a7 */ /* 0x001064000800017f */
[----:B-1----:R-:W-:Y:S05]  /*10ec0*/  @!P0 NANOSLEEP.SYNCS 0x989680 ;  /* 0x009896800000895d */ /* 0x002fea0003900000 */
[----:B------:R-:W1:Y:S02]  /*10ed0*/  @!P0 SYNCS.PHASECHK.TRANS64 P0, [R6+URZ], R5 ;  /* 0x00000005060085a7 */ /* 0x000e64000800007f */
[----:B-1----:R-:W-:Y:S05]  /*10ee0*/  @!P0 BRA `(.L_x_316) ;  /* 0xfffffffc00f08947 */ /* 0x002fea000383ffff */
[----:B------:R-:W-:Y:S05]  /*10ef0*/  BRA `(.L_x_348) ;  /* 0xfffffff000e07947 */ /* 0x000fea000383ffff */
.L_x_317:
[----:B0-----:R0:W1:Y:S02]  /*10f00*/  SYNCS.PHASECHK.TRANS64.TRYWAIT P0, [R9+URZ], R4 ;  /* 0x00000004090075a7 */ /* 0x001064000800017f */
[----:B-1----:R-:W-:Y:S05]  /*10f10*/  @!P0 NANOSLEEP.SYNCS 0x989680 ;  /* 0x009896800000895d */ /* 0x002fea0003900000 */
[----:B------:R-:W1:Y:S02]  /*10f20*/  @!P0 SYNCS.PHASECHK.TRANS64 P0, [R9+URZ], R4 ;  /* 0x00000004090085a7 */ /* 0x000e64000800007f */
[----:B-1----:R-:W-:Y:S05]  /*10f30*/  @!P0 BRA `(.L_x_317) ;  /* 0xfffffffc00f08947 */ /* 0x002fea000383ffff */
[----:B------:R-:W-:Y:S05]  /*10f40*/  BRA `(.L_x_349) ;  /* 0xfffffff000f07947 */ /* 0x000fea000383ffff */
.L_x_318:
[----:B0-----:R0:W1:Y:S02]  /*10f50*/  SYNCS.PHASECHK.TRANS64.TRYWAIT P0, [R6+URZ], R5 ;  /* 0x00000005060075a7 */ /* 0x001064000800017f */
[----:B-1----:R-:W-:Y:S05]  /*10f60*/  @!P0 NANOSLEEP.SYNCS 0x989680 ;  /* 0x009896800000895d */ /* 0x002fea0003900000 */
[----:B------:R-:W1:Y:S02]  /*10f70*/  @!P0 SYNCS.PHASECHK.TRANS64 P0, [R6+URZ], R5 ;  /* 0x00000005060085a7 */ /* 0x000e64000800007f */
[----:B-1----:R-:W-:Y:S05]  /*10f80*/  @!P0 BRA `(.L_x_318) ;  /* 0xfffffffc00f08947 */ /* 0x002fea000383ffff */
[----:B------:R-:W-:Y:S05]  /*10f90*/  BRA `(.L_x_350) ;  /* 0xfffffff400007947 */ /* 0x000fea000383ffff */
.L_x_319:
[----:B0-----:R0:W1:Y:S02]  /*10fa0*/  SYNCS.PHASECHK.TRANS64.TRYWAIT P0, [R9+URZ], R4 ;  /* 0x00000004090075a7 */ /* 0x001064000800017f */
[----:B-1----:R-:W-:Y:S05]  /*10fb0*/  @!P0 NANOSLEEP.SYNCS 0x989680 ;  /* 0x009896800000895d */ /* 0x002fea0003900000 */
[----:B------:R-:W1:Y:S02]  /*10fc0*/  @!P0 SYNCS.PHASECHK.TRANS64 P0, [R9+URZ], R4 ;  /* 0x00000004090085a7 */ /* 0x000e64000800007f */
[----:B-1----:R-:W-:Y:S05]  /*10fd0*/  @!P0 BRA `(.L_x_319) ;  /* 0xfffffffc00f08947 */ /* 0x002fea000383ffff */
[----:B------:R-:W-:Y:S05]  /*10fe0*/  BRA `(.L_x_351) ;  /* 0xfffffff400107947 */ /* 0x000fea000383ffff */
.L_x_320:
[----:B0-----:R0:W1:Y:S02]  /*10ff0*/  SYNCS.PHASECHK.TRANS64.TRYWAIT P0, [R6+URZ], R5 ;  /* 0x00000005060075a7 */ /* 0x001064000800017f */
[----:B-1----:R-:W-:Y:S05]  /*11000*/  @!P0 NANOSLEEP.SYNCS 0x989680 ;  /* 0x009896800000895d */ /* 0x002fea0003900000 */
[----:B------:R-:W1:Y:S02]  /*11010*/  @!P0 SYNCS.PHASECHK.TRANS64 P0, [R6+URZ], R5 ;  /* 0x00000005060085a7 */ /* 0x000e64000800007f */
[----:B-1----:R-:W-:Y:S05]  /*11020*/  @!P0 BRA `(.L_x_320) ;  /* 0xfffffffc00f08947 */ /* 0x002fea000383ffff */
[----:B------:R-:W-:Y:S05]  /*11030*/  BRA `(.L_x_352) ;  /* 0xfffffff400207947 */ /* 0x000fea000383ffff */
.L_x_321:
[----:B0-----:R0:W1:Y:S02]  /*11040*/  SYNCS.PHASECHK.TRANS64.TRYWAIT P0, [R9+URZ], R4 ;  /* 0x00000004090075a7 */ /* 0x001064000800017f */
[----:B-1----:R-:W-:Y:S05]  /*11050*/  @!P0 NANOSLEEP.SYNCS 0x989680 ;  /* 0x009896800000895d */ /* 0x002fea0003900000 */
[----:B------:R-:W1:Y:S02]  /*11060*/  @!P0 SYNCS.PHASECHK.TRANS64 P0, [R9+URZ], R4 ;  /* 0x00000004090085a7 */ /* 0x000e64000800007f */
[----:B-1----:R-:W-:Y:S05]  /*11070*/  @!P0 BRA `(.L_x_321) ;  /* 0xfffffffc00f08947 */ /* 0x002fea000383ffff */
[----:B------:R-:W-:Y:S05]  /*11080*/  BRA `(.L_x_353) ;  /* 0xfffffff400307947 */ /* 0x000fea000383ffff */
.L_x_322:
[----:B0-----:R0:W1:Y:S02]  /*11090*/  SYNCS.PHASECHK.TRANS64.TRYWAIT P0, [R6+URZ], R5 ;  /* 0x00000005060075a7 */ /* 0x001064000800017f */
[----:B-1----:R-:W-:Y:S05]  /*110a0*/  @!P0 NANOSLEEP.SYNCS 0x989680 ;  /* 0x009896800000895d */ /* 0x002fea0003900000 */
[----:B------:R-:W1:Y:S02]  /*110b0*/  @!P0 SYNCS.PHASECHK.TRANS64 P0, [R6+URZ], R5 ;  /* 0x00000005060085a7 */ /* 0x000e64000800007f */
[----:B-1----:R-:W-:Y:S05]  /*110c0*/  @!P0 BRA `(.L_x_322) ;  /* 0xfffffffc00f08947 */ /* 0x002fea000383ffff */
[----:B------:R-:W-:Y:S05]  /*110d0*/  BRA `(.L_x_354) ;  /* 0xfffffff400407947 */ /* 0x000fea000383ffff */
.L_x_323:
[----:B0-----:R0:W1:Y:S02]  /*110e0*/  SYNCS.PHASECHK.TRANS64.TRYWAIT P0, [R9+URZ], R4 ;  /* 0x00000004090075a7 */ /* 0x001064000800017f */
[----:B-1----:R-:W-:Y:S05]  /*110f0*/  @!P0 NANOSLEEP.SYNCS 0x989680 ;  /* 0x009896800000895d */ /* 0x002fea0003900000 */
[----:B------:R-:W1:Y:S02]  /*11100*/  @!P0 SYNCS.PHASECHK.TRANS64 P0, [R9+URZ], R4 ;  /* 0x00000004090085a7 */ /* 0x000e64000800007f */
[----:B-1----:R-:W-:Y:S05]  /*11110*/  @!P0 BRA `(.L_x_323) ;  /* 0xfffffffc00f08947 */ /* 0x002fea000383ffff */
[----:B------:R-:W-:Y:S05]  /*11120*/  BRA `(.L_x_355) ;  /* 0xfffffff400507947 */ /* 0x000fea000383ffff */
.L_x_324:
[----:B0-----:R0:W1:Y:S02]  /*11130*/  SYNCS.PHASECHK.TRANS64.TRYWAIT P0, [R6+URZ], R5 ;  /* 0x00000005060075a7 */ /* 0x001064000800017f */
[----:B-1----:R-:W-:Y:S05]  /*11140*/  @!P0 NANOSLEEP.SYNCS 0x989680 ;  /* 0x009896800000895d */ /* 0x002fea0003900000 */
[----:B------:R-:W1:Y:S02]  /*11150*/  @!P0 SYNCS.PHASECHK.TRANS64 P0, [R6+URZ], R5 ;  /* 0x00000005060085a7 */ /* 0x000e64000800007f */
[----:B-1----:R-:W-:Y:S05]  /*11160*/  @!P0 BRA `(.L_x_324) ;  /* 0xfffffffc00f08947 */ /* 0x002fea000383ffff */
[----:B------:R-:W-:Y:S05]  /*11170*/  BRA `(.L_x_356) ;  /* 0xfffffff400607947 */ /* 0x000fea000383ffff */
.L_x_325:
[----:B-1----:R1:W2:Y:S02]  /*11180*/  SYNCS.PHASECHK.TRANS64.TRYWAIT P0, [R9+URZ], R4 ;  /* 0x00000004090075a7 */ /* 0x0022a4000800017f */
[----:B--2---:R-:W-:Y:S05]  /*11190*/  @!P0 NANOSLEEP.SYNCS 0x989680 ;  /* 0x009896800000895d */ /* 0x004fea0003900000 */
[----:B------:R-:W2:Y:S02]  /*111a0*/  @!P0 SYNCS.PHASECHK.TRANS64 P0, [R9+URZ], R4 ;  /* 0x00000004090085a7 */ /* 0x000ea4000800007f */
[----:B--2---:R-:W-:Y:S05]  /*111b0*/  @!P0 BRA `(.L_x_325) ;  /* 0xfffffffc00f08947 */ /* 0x004fea000383ffff */
[----:B------:R-:W-:Y:S05]  /*111c0*/  BRA `(.L_x_357) ;  /* 0xfffffff400687947 */ /* 0x000fea000383ffff */
.L_x_358:
[----:B------:R-:W-:-:S00]  /*111d0*/  BRA `(.L_x_358) ;  /* 0xfffffffc00fc7947 */ /* 0x000fc0000383ffff */
[----:B------:R-:W-:-:S00]  /*111e0*/  NOP ;  /* 0x0000000000007918 */ /* 0x000fc00000000000 */
        /* <DEDUP_REMOVED lines=9> */
.L_x_359:


//--------------------- .nv.shared._ZN7cutlass13device_kernelINS_4gemm6kernel13GemmUniversalIN4cute5tupleIJiiiiEEENS1_10collective13CollectiveMmaINS1_37MainloopSm90TmaGmmaWarpSpecializedFP8ILi23ENS5_IJNS4_1CILi2EEENSA_ILi1EEESC_EEENS1_32KernelTmaWarpSpecializedPingpongEEENS5_IJNSA_ILi64EEENSA_ILi240EEENSA_ILi32EEEEEENS_12float_e4m3_tENS5_IJlSC_lEEESK_SL_NS4_8TiledMMAINS4_8MMA_AtomIJNS4_4SM904GMMA30MMA_64x16x32_F32E4M3E4M3_SS_TNILNSP_7ScaleInE1ELSR_1EEEEEENS4_6LayoutINS5_IJSC_SC_SC_EEENS5_IJNSA_ILi0EEESW_SW_EEEEENS5_IJNS4_10UnderscoreESZ_SZ_EEEEENS4_13SM90_TMA_LOADENS4_14ComposedLayoutINS4_7SwizzleILi1ELi4ELi3EEENS4_18smem_ptr_flag_bitsILi8EEENSU_INS5_IJNSA_ILi8EEESI_EEENS5_IJSI_SC_EEEEEEEvNS4_8identityENS4_23SM90_TMA_LOAD_MULTICASTES1C_vS1D_EENS_8epilogue10collective6detail29Sm90TmaWarpSpecializedAdapterINS1H_15DefaultEpilogueISK_SL_SL_NS1G_6thread17LinearCombinationISK_Li1EffLNS1L_9ScaleType4KindE0ELNS_15FloatRoundStyleE2ESK_EENS1_15EpilogueDefaultEEEEEvvEEEEvNT_6ParamsE --------------------------
	.section	.nv.shared._ZN7cutlass13device_kernelINS_4gemm6kernel13GemmUniversalIN4cute5tupleIJiiiiEEENS1_10collective13CollectiveMmaINS1_37MainloopSm90TmaGmmaWarpSpecializedFP8ILi23ENS5_IJNS4_1CILi2EEENSA_ILi1EEESC_EEENS1_32KernelTmaWarpSpecializedPingpongEEENS5_IJNSA_ILi64EEENSA_ILi240EEENSA_ILi32EEEEEENS_12float_e4m3_tENS5_IJlSC_lEEESK_SL_NS4_8TiledMMAINS4_8MMA_AtomIJNS4_4SM904GMMA30MMA_64x16x32_F32E4M3E4M3_SS_TNILNSP_7ScaleInE1ELSR_1EEEEEENS4_6LayoutINS5_IJSC_SC_SC_EEENS5_IJNSA_ILi0EEESW_SW_EEEEENS5_IJNS4_10UnderscoreESZ_SZ_EEEEENS4_13SM90_TMA_LOADENS4_14ComposedLayoutINS4_7SwizzleILi1ELi4ELi3EEENS4_18smem_ptr_flag_bitsILi8EEENSU_INS5_IJNSA_ILi8EEESI_EEENS5_IJSI_SC_EEEEEEEvNS4_8identityENS4_23SM90_TMA_LOAD_MULTICASTES1C_vS1D_EENS_8epilogue10collective6detail29Sm90TmaWarpSpecializedAdapterINS1H_15DefaultEpilogueISK_SL_SL_NS1G_6thread17LinearCombinationISK_Li1EffLNS1L_9ScaleType4KindE0ELNS_15FloatRoundStyleE2ESK_EENS1_15EpilogueDefaultEEEEEvvEEEEvNT_6ParamsE,"aw",@nobits
	.sectionflags	@""
	.align	16
	.zero		1024


//--------------------- .nv.shared.reserved.0     --------------------------
	.section	.nv.shared.reserved.0,"aw",@nobits
	.weak		__nv_reservedSMEM_offset_0_alias
	.size		__nv_reservedSMEM_offset_0_alias, 0, 0
	.other		__nv_reservedSMEM_offset_0_alias,@"STO_CUDA_RESERVED_SHARED STV_DEFAULT"
__nv_reservedSMEM_offset_0_alias:
	.zero		0


//--------------------- .nv.global                --------------------------
	.section	.nv.global,"aw",@nobits
.nv.global:
	.type		_ZN39_INTERNAL_13fd2aa2_4_k_cu_31f37a80_30054cute1_E,@object
	.size		_ZN39_INTERNAL_13fd2aa2_4_k_cu_31f37a80_30054cute1_E,(_ZN39_INTERNAL_13fd2aa2_4_k_cu_31f37a80_30054cuda3std3__45__cpo6cbeginE - _ZN39_INTERNAL_13fd2aa2_4_k_cu_31f37a80_30054cute1_E)
_ZN39_INTERNAL_13fd2aa2_4_k_cu_31f37a80_30054cute1_E:
	.zero		1
	.type		_ZN39_INTERNAL_13fd2aa2_4_k_cu_31f37a80_30054cuda3std3__45__cpo6cbeginE,@object
	.size		_ZN39_INTERNAL_13fd2aa2_4_k_cu_31f37a80_30054cuda3std3__45__cpo6cbeginE,(_ZN39_INTERNAL_13fd2aa2_4_k_cu_31f37a80_30054cuda3std3__48in_placeE - _ZN39_INTERNAL_13fd2aa2_4_k_cu_31f37a80_30054cuda3std3__45__cpo6cbeginE)
_ZN39_INTERNAL_13fd2aa2_4_k_cu_31f37a80_30054cuda3std3__45__cpo6cbeginE:
	.zero		1
	.type		_ZN39_INTERNAL_13fd2aa2_4_k_cu_31f37a80_30054cuda3std3__48in_placeE,@object
	.size		_ZN39_INTERNAL_13fd2aa2_4_k_cu_31f37a80_30054cuda3std3__48in_placeE,(_ZN39_INTERNAL_13fd2aa2_4_k_cu_31f37a80_30054cuda3std6ranges3__45__cpo9iter_moveE - _ZN39_INTERNAL_13fd2aa2_4_k_cu_31f37a80_30054cuda3std3__48in_placeE)
_ZN39_INTERNAL_13fd2aa2_4_k_cu_31f37a80_30054cuda3std3__48in_placeE:
	.zero		1
	.type		_ZN39_INTERNAL_13fd2aa2_4_k_cu_31f37a80_30054cuda3std6ranges3__45__cpo9iter_moveE,@object
	.size		_ZN39_INTERNAL_13fd2aa2_4_k_cu_31f37a80_30054cuda3std6ranges3__45__cpo9iter_moveE,(_ZN39_INTERNAL_13fd2aa2_4_k_cu_31f37a80_30054cuda3std3__45__cpo5beginE - _ZN39_INTERNAL_13fd2aa2_4_k_cu_31f37a80_30054cuda3std6ranges3__45__cpo9iter_moveE)
_ZN39_INTERNAL_13fd2aa2_4_k_cu_31f37a80_30054cuda3std6ranges3__45__cpo9iter_moveE:
	.zero		1
	.type		_ZN39_INTERNAL_13fd2aa2_4_k_cu_31f37a80_30054cuda3std3__45__cpo5beginE,@object
	.size		_ZN39_INTERNAL_13fd2aa2_4_k_cu_31f37a80_30054cuda3std3__45__cpo5beginE,(_ZN39_INTERNAL_13fd2aa2_4_k_cu_31f37a80_30054cuda3std3__441_GLOBAL__N__13fd2aa2_4_k_cu_31f37a80_30056ignoreE - _ZN39_INTERNAL_13fd2aa2_4_k_cu_31f37a80_30054cuda3std3__45__cpo5beginE)
_ZN39_INTERNAL_13fd2aa2_4_k_cu_31f37a80_30054cuda3std3__45__cpo5beginE:
	.zero		1
	.type		_ZN39_INTERNAL_13fd2aa2_4_k_cu_31f37a80_30054cuda3std3__441_GLOBAL__N__13fd2aa2_4_k_cu_31f37a80_30056ignoreE,@object
	.size		_ZN39_INTERNAL_13fd2aa2_4_k_cu_31f37a80_30054cuda3std3__441_GLOBAL__N__13fd2aa2_4_k_cu_31f37a80_30056ignoreE,(_ZN39_INTERNAL_13fd2aa2_4_k_cu_31f37a80_30054cute7productE - _ZN39_INTERNAL_13fd2aa2_4_k_cu_31f37a80_30054cuda3std3__441_GLOBAL__N__13fd2aa2_4_k_cu_31f37a80_30056ignoreE)
_ZN39_INTERNAL_13fd2aa2_4_k_cu_31f37a80_30054cuda3std3__441_GLOBAL__N__13fd2aa2_4_k_cu_31f37a80_30056ignoreE:
	.zero		1
	.type		_ZN39_INTERNAL_13fd2aa2_4_k_cu_31f37a80_30054cute7productE,@object
	.size		_ZN39_INTERNAL_13fd2aa2_4_k_cu_31f37a80_30054cute7productE,(_ZN39_INTERNAL_13fd2aa2_4_k_cu_31f37a80_30054cuda3std3__45__cpo3endE - _ZN39_INTERNAL_13fd2aa2_4_k_cu_31f37a80_30054cute7productE)
_ZN39_INTERNAL_13fd2aa2_4_k_cu_31f37a80_30054cute7productE:
	.zero		1
	.type		_ZN39_INTERNAL_13fd2aa2_4_k_cu_31f37a80_30054cuda3std3__45__cpo3endE,@object
	.size		_ZN39_INTERNAL_13fd2aa2_4_k_cu_31f37a80_30054cuda3std3__45__cpo3endE,(_ZN39_INTERNAL_13fd2aa2_4_k_cu_31f37a80_30054cuda3std3__419piecewise_constructE - _ZN39_INTERNAL_13fd2aa2_4_k_cu_31f37a80_30054cuda3std3__45__cpo3endE)
_ZN39_INTERNAL_13fd2aa2_4_k_cu_31f37a80_30054cuda3std3__45__cpo3endE:
	.zero		1
	.type		_ZN39_INTERNAL_13fd2aa2_4_k_cu_31f37a80_30054cuda3std3__419piecewise_constructE,@object
	.size		_ZN39_INTERNAL_13fd2aa2_4_k_cu_31f37a80_30054cuda3std3__419piecewise_constructE,(_ZN39_INTERNAL_13fd2aa2_4_k_cu_31f37a80_30054cuda3std3__45__cpo4cendE - _ZN39_INTERNAL_13fd2aa2_4_k_cu_31f37a80_30054cuda3std3__419piecewise_constructE)
_ZN39_INTERNAL_13fd2aa2_4_k_cu_31f37a80_30054cuda3std3__419piecewise_constructE:
	.zero		1
	.type		_ZN39_INTERNAL_13fd2aa2_4_k_cu_31f37a80_30054cuda3std3__45__cpo4cendE,@object
	.size		_ZN39_INTERNAL_13fd2aa2_4_k_cu_31f37a80_30054cuda3std3__45__cpo4cendE,(_ZN39_INTERNAL_13fd2aa2_4_k_cu_31f37a80_30054cuda3std6ranges3__45__cpo4swapE - _ZN39_INTERNAL_13fd2aa2_4_k_cu_31f37a80_30054cuda3std3__45__cpo4cendE)
_ZN39_INTERNAL_13fd2aa2_4_k_cu_31f37a80_30054cuda3std3__45__cpo4cendE:
	.zero		1
	.type		_ZN39_INTERNAL_13fd2aa2_4_k_cu_31f37a80_30054cuda3std6ranges3__45__cpo4swapE,@object
	.size		_ZN39_INTERNAL_13fd2aa2_4_k_cu_31f37a80_30054cuda3std6ranges3__45__cpo4swapE,(.L_7 - _ZN39_INTERNAL_13fd2aa2_4_k_cu_31f37a80_30054cuda3std6ranges3__45__cpo4swapE)
_ZN39_INTERNAL_13fd2aa2_4_k_cu_31f37a80_30054cuda3std6ranges3__45__cpo4swapE:
	.zero		1
.L_7:


//--------------------- .nv.constant0._ZN7cutlass13device_kernelINS_4gemm6kernel13GemmUniversalIN4cute5tupleIJiiiiEEENS1_10collective13CollectiveMmaINS1_37MainloopSm90TmaGmmaWarpSpecializedFP8ILi23ENS5_IJNS4_1CILi2EEENSA_ILi1EEESC_EEENS1_32KernelTmaWarpSpecializedPingpongEEENS5_IJNSA_ILi64EEENSA_ILi240EEENSA_ILi32EEEEEENS_12float_e4m3_tENS5_IJlSC_lEEESK_SL_NS4_8TiledMMAINS4_8MMA_AtomIJNS4_4SM904GMMA30MMA_64x16x32_F32E4M3E4M3_SS_TNILNSP_7ScaleInE1ELSR_1EEEEEENS4_6LayoutINS5_IJSC_SC_SC_EEENS5_IJNSA_ILi0EEESW_SW_EEEEENS5_IJNS4_10UnderscoreESZ_SZ_EEEEENS4_13SM90_TMA_LOADENS4_14ComposedLayoutINS4_7SwizzleILi1ELi4ELi3EEENS4_18smem_ptr_flag_bitsILi8EEENSU_INS5_IJNSA_ILi8EEESI_EEENS5_IJSI_SC_EEEEEEEvNS4_8identityENS4_23SM90_TMA_LOAD_MULTICASTES1C_vS1D_EENS_8epilogue10collective6detail29Sm90TmaWarpSpecializedAdapterINS1H_15DefaultEpilogueISK_SL_SL_NS1G_6thread17LinearCombinationISK_Li1EffLNS1L_9ScaleType4KindE0ELNS_15FloatRoundStyleE2ESK_EENS1_15EpilogueDefaultEEEEEvvEEEEvNT_6ParamsE --------------------------
	.section	.nv.constant0._ZN7cutlass13device_kernelINS_4gemm6kernel13GemmUniversalIN4cute5tupleIJiiiiEEENS1_10collective13CollectiveMmaINS1_37MainloopSm90TmaGmmaWarpSpecializedFP8ILi23ENS5_IJNS4_1CILi2EEENSA_ILi1EEESC_EEENS1_32KernelTmaWarpSpecializedPingpongEEENS5_IJNSA_ILi64EEENSA_ILi240EEENSA_ILi32EEEEEENS_12float_e4m3_tENS5_IJlSC_lEEESK_SL_NS4_8TiledMMAINS4_8MMA_AtomIJNS4_4SM904GMMA30MMA_64x16x32_F32E4M3E4M3_SS_TNILNSP_7ScaleInE1ELSR_1EEEEEENS4_6LayoutINS5_IJSC_SC_SC_EEENS5_IJNSA_ILi0EEESW_SW_EEEEENS5_IJNS4_10UnderscoreESZ_SZ_EEEEENS4_13SM90_TMA_LOADENS4_14ComposedLayoutINS4_7SwizzleILi1ELi4ELi3EEENS4_18smem_ptr_flag_bitsILi8EEENSU_INS5_IJNSA_ILi8EEESI_EEENS5_IJSI_SC_EEEEEEEvNS4_8identityENS4_23SM90_TMA_LOAD_MULTICASTES1C_vS1D_EENS_8epilogue10collective6detail29Sm90TmaWarpSpecializedAdapterINS1H_15DefaultEpilogueISK_SL_SL_NS1G_6thread17LinearCombinationISK_Li1EffLNS1L_9ScaleType4KindE0ELNS_15FloatRoundStyleE2ESK_EENS1_15EpilogueDefaultEEEEEvvEEEEvNT_6ParamsE,"a",@progbits
	.sectionflags	@""
	.align	4
.nv.constant0._ZN7cutlass13device_kernelINS_4gemm6kernel13GemmUniversalIN4cute5tupleIJiiiiEEENS1_10collective13CollectiveMmaINS1_37MainloopSm90TmaGmmaWarpSpecializedFP8ILi23ENS5_IJNS4_1CILi2EEENSA_ILi1EEESC_EEENS1_32KernelTmaWarpSpecializedPingpongEEENS5_IJNSA_ILi64EEENSA_ILi240EEENSA_ILi32EEEEEENS_12float_e4m3_tENS5_IJlSC_lEEESK_SL_NS4_8TiledMMAINS4_8MMA_AtomIJNS4_4SM904GMMA30MMA_64x16x32_F32E4M3E4M3_SS_TNILNSP_7ScaleInE1ELSR_1EEEEEENS4_6LayoutINS5_IJSC_SC_SC_EEENS5_IJNSA_ILi0EEESW_SW_EEEEENS5_IJNS4_10UnderscoreESZ_SZ_EEEEENS4_13SM90_TMA_LOADENS4_14ComposedLayoutINS4_7SwizzleILi1ELi4ELi3EEENS4_18smem_ptr_flag_bitsILi8EEENSU_INS5_IJNSA_ILi8EEESI_EEENS5_IJSI_SC_EEEEEEEvNS4_8identityENS4_23SM90_TMA_LOAD_MULTICASTES1C_vS1D_EENS_8epilogue10collective6detail29Sm90TmaWarpSpecializedAdapterINS1H_15DefaultEpilogueISK_SL_SL_NS1G_6thread17LinearCombinationISK_Li1EffLNS1L_9ScaleType4KindE0ELNS_15FloatRoundStyleE2ESK_EENS1_15EpilogueDefaultEEEEEvvEEEEvNT_6ParamsE:
	.zero		1664


//--------------------- SYMBOLS --------------------------

	.type		.nv.reservedSmem.offset0,@object
	.size		.nv.reservedSmem.offset0,0x4
